	.target	sm_100a

	.elftype	@"ET_EXEC"


//--------------------- .note.nv.tkinfo           --------------------------
	.section	.note.nv.tkinfo,"",@"SHT_NOTE"
	.sectionflags	@"SHF_NOTE_NV_TKINFO"
	.tkinfo
        /*0018*/ 	.word	0x00000081
        /*0030*/ 	.string	""
        /*0030*/ 	.string	"ptxas-blackwell"
        /*0030*/ 	.string	"Cuda compilation tools, release 12.9, V12.9.86"
        /*0030*/ 	.string	"Build cuda_12.9.r12.9/compiler.36037853_0"
        /*0030*/ 	.string	"-v  -suppress-debug-info  -lineinfo  -arch sm_100a "



//--------------------- .note.nv.cuver            --------------------------
	.section	.note.nv.cuver,"",@"SHT_NOTE"
	.sectionflags	@"SHF_NOTE_NV_CUVER"
        /*0018*/ 	.short	0x0001
        /*001a*/ 	.short	0x0064
        /*001c*/ 	.short	0x0001
        /*001e*/ 	.short	0x0000
        /*0020*/ 	.short	0x0001
        /*0022*/ 	.short	0x0000


//--------------------- .nv.info                  --------------------------
	.section	.nv.info,"",@"SHT_CUDA_INFO"
	.align	4


	//----- nvinfo : EIATTR_REGCOUNT
	.align		4
        /*0000*/ 	.byte	0x04, 0x2f
        /*0002*/ 	.short	(.L_4 - .L_3)
	.align		4
.L_3:
        /*0004*/ 	.word	index@(gluon_tcgen05)
        /*0008*/ 	.word	0x00000047


	//----- nvinfo : EIATTR_FRAME_SIZE
	.align		4
.L_4:
        /*000c*/ 	.byte	0x04, 0x11
        /*000e*/ 	.short	(.L_6 - .L_5)
	.align		4
.L_5:
        /*0010*/ 	.word	index@($__internal_2_$__cuda_sm10x_tcgen05_guardrail_trap_unallocated_columns_being_dealloced)
        /*0014*/ 	.word	0x00000000


	//----- nvinfo : EIATTR_FRAME_SIZE
	.align		4
.L_6:
        /*0018*/ 	.byte	0x04, 0x11
        /*001a*/ 	.short	(.L_8 - .L_7)
	.align		4
.L_7:
        /*001c*/ 	.word	index@($__internal_1_$__cuda_sm10x_tcgen05_guardrail_trap_phase_invalid_during_alloc)
        /*0020*/ 	.word	0x00000000


	//----- nvinfo : EIATTR_FRAME_SIZE
	.align		4
.L_8:
        /*0024*/ 	.byte	0x04, 0x11
        /*0026*/ 	.short	(.L_10 - .L_9)
	.align		4
.L_9:
        /*0028*/ 	.word	index@($__internal_0_$__cuda_sm10x_tcgen05_guardrail_trap_col_being_dealloced_not_returned_by_alloc)
        /*002c*/ 	.word	0x00000000


	//----- nvinfo : EIATTR_FRAME_SIZE
	.align		4
.L_10:
        /*0030*/ 	.byte	0x04, 0x11
        /*0032*/ 	.short	(.L_12 - .L_11)
	.align		4
.L_11:
        /*0034*/ 	.word	index@(gluon_tcgen05)
        /*0038*/ 	.word	0x00000000


	//----- nvinfo : EIATTR_MIN_STACK_SIZE
	.align		4
.L_12:
        /*003c*/ 	.byte	0x04, 0x12
        /*003e*/ 	.short	(.L_14 - .L_13)
	.align		4
.L_13:
        /*0040*/ 	.word	index@(gluon_tcgen05)
        /*0044*/ 	.word	0x00000000
.L_14:


//--------------------- .nv.info.gluon_tcgen05    --------------------------
	.section	.nv.info.gluon_tcgen05,"",@"SHT_CUDA_INFO"
	.sectionflags	@""
	.align	4


	//----- nvinfo : EIATTR_CUDA_API_VERSION
	.align		4
        /*0000*/ 	.byte	0x04, 0x37
        /*0002*/ 	.short	(.L_16 - .L_15)
.L_15:
        /*0004*/ 	.word	0x00000081


	//----- nvinfo : EIATTR_KPARAM_INFO
	.align		4
.L_16:
        /*0008*/ 	.byte	0x04, 0x17
        /*000a*/ 	.short	(.L_18 - .L_17)
.L_17:
        /*000c*/ 	.word	0x00000000
        /*0010*/ 	.short	0x000a
        /*0012*/ 	.short	0x0048
        /*0014*/ 	.byte	0x00, 0xf4, 0x21, 0x00


	//----- nvinfo : EIATTR_KPARAM_INFO
	.align		4
.L_18:
        /*0018*/ 	.byte	0x04, 0x17
        /*001a*/ 	.short	(.L_20 - .L_19)
.L_19:
        /*001c*/ 	.word	0x00000000
        /*0020*/ 	.short	0x0009
        /*0022*/ 	.short	0x0040
        /*0024*/ 	.byte	0x00, 0xf4, 0x21, 0x00


	//----- nvinfo : EIATTR_KPARAM_INFO
	.align		4
.L_20:
        /*0028*/ 	.byte	0x04, 0x17
        /*002a*/ 	.short	(.L_22 - .L_21)
.L_21:
        /*002c*/ 	.word	0x00000000
        /*0030*/ 	.short	0x0008
        /*0032*/ 	.short	0x0038
        /*0034*/ 	.byte	0x00, 0xf0, 0x21, 0x00


	//----- nvinfo : EIATTR_KPARAM_INFO
	.align		4
.L_22:
        /*0038*/ 	.byte	0x04, 0x17
        /*003a*/ 	.short	(.L_24 - .L_23)
.L_23:
        /*003c*/ 	.word	0x00000000
        /*0040*/ 	.short	0x0007
        /*0042*/ 	.short	0x0030
        /*0044*/ 	.byte	0x00, 0xf0, 0x21, 0x00


	//----- nvinfo : EIATTR_KPARAM_INFO
	.align		4
.L_24:
        /*0048*/ 	.byte	0x04, 0x17
        /*004a*/ 	.short	(.L_26 - .L_25)
.L_25:
        /*004c*/ 	.word	0x00000000
        /*0050*/ 	.short	0x0006
        /*0052*/ 	.short	0x0028
        /*0054*/ 	.byte	0x00, 0xf0, 0x21, 0x00


	//----- nvinfo : EIATTR_KPARAM_INFO
	.align		4
.L_26:
        /*0058*/ 	.byte	0x04, 0x17
        /*005a*/ 	.short	(.L_28 - .L_27)
.L_27:
        /*005c*/ 	.word	0x00000000
        /*0060*/ 	.short	0x0005
        /*0062*/ 	.short	0x0020
        /*0064*/ 	.byte	0x00, 0xf0, 0x11, 0x00


	//----- nvinfo : EIATTR_KPARAM_INFO
	.align		4
.L_28:
        /*0068*/ 	.byte	0x04, 0x17
        /*006a*/ 	.short	(.L_30 - .L_29)
.L_29:
        /*006c*/ 	.word	0x00000000
        /*0070*/ 	.short	0x0004
        /*0072*/ 	.short	0x001c
        /*0074*/ 	.byte	0x00, 0xf0, 0x11, 0x00


	//----- nvinfo : EIATTR_KPARAM_INFO
	.align		4
.L_30:
        /*0078*/ 	.byte	0x04, 0x17
        /*007a*/ 	.short	(.L_32 - .L_31)
.L_31:
        /*007c*/ 	.word	0x00000000
        /*0080*/ 	.short	0x0003
        /*0082*/ 	.short	0x0018
        /*0084*/ 	.byte	0x00, 0xf0, 0x11, 0x00


	//----- nvinfo : EIATTR_KPARAM_INFO
	.align		4
.L_32:
        /*0088*/ 	.byte	0x04, 0x17
        /*008a*/ 	.short	(.L_34 - .L_33)
.L_33:
        /*008c*/ 	.word	0x00000000
        /*0090*/ 	.short	0x0002
        /*0092*/ 	.short	0x0010
        /*0094*/ 	.byte	0x00, 0xf4, 0x21, 0x00


	//----- nvinfo : EIATTR_KPARAM_INFO
	.align		4
.L_34:
        /*0098*/ 	.byte	0x04, 0x17
        /*009a*/ 	.short	(.L_36 - .L_35)
.L_35:
        /*009c*/ 	.word	0x00000000
        /*00a0*/ 	.short	0x0001
        /*00a2*/ 	.short	0x0008
        /*00a4*/ 	.byte	0x00, 0xf4, 0x21, 0x00


	//----- nvinfo : EIATTR_KPARAM_INFO
	.align		4
.L_36:
        /*00a8*/ 	.byte	0x04, 0x17
        /*00aa*/ 	.short	(.L_38 - .L_37)
.L_37:
        /*00ac*/ 	.word	0x00000000
        /*00b0*/ 	.short	0x0000
        /*00b2*/ 	.short	0x0000
        /*00b4*/ 	.byte	0x00, 0xf4, 0x21, 0x00


	//----- nvinfo : EIATTR_AT_ENTRY_FRAGMENTS
	.align		4
.L_38:
        /*00b8*/ 	.byte	0x04, 0x4f
        /*00ba*/ 	.short	(.L_40 - .L_39)


	//   ....[0]....
.L_39:
        /*00bc*/ 	.word	0x00000004


	//----- nvinfo : EIATTR_RESERVED_SMEM_USED
	.align		4
.L_40:
        /*00c0*/ 	.byte	0x01, 0x41
	.zero		2


	//----- nvinfo : EIATTR_SPARSE_MMA_MASK
	.align		4
        /*00c4*/ 	.byte	0x03, 0x50
        /*00c6*/ 	.short	0x0000


	//----- nvinfo : EIATTR_TCGEN05_1CTA_USED
	.align		4
        /*00c8*/ 	.byte	0x01, 0x51
	.zero		2


	//----- nvinfo : EIATTR_MAXREG_COUNT
	.align		4
        /*00cc*/ 	.byte	0x03, 0x1b
        /*00ce*/ 	.short	0x00ff


	//----- nvinfo : EIATTR_NUM_BARRIERS
	.align		4
        /*00d0*/ 	.byte	0x02, 0x4c
        /*00d2*/ 	.byte	0x01
	.zero		1


	//----- nvinfo : EIATTR_INT_WARP_WIDE_INSTR_OFFSETS
	.align		4
        /*00d4*/ 	.byte	0x04, 0x31
        /*00d6*/ 	.short	(.L_42 - .L_41)


	//   ....[0]....
.L_41:
        /*00d8*/ 	.word	0x00001720


	//   ....[1]....
        /*00dc*/ 	.word	0x00001740


	//   ....[2]....
        /*00e0*/ 	.word	0x000017c0


	//   ....[3]....
        /*00e4*/ 	.word	0x00001ac0


	//   ....[4]....
        /*00e8*/ 	.word	0x00001ad0


	//   ....[5]....
        /*00ec*/ 	.word	0x00001b30


	//   ....[6]....
        /*00f0*/ 	.word	0x00001b40


	//   ....[7]....
        /*00f4*/ 	.word	0x00001da0


	//   ....[8]....
        /*00f8*/ 	.word	0x00001db0


	//   ....[9]....
        /*00fc*/ 	.word	0x00001f40


	//   ....[10]....
        /*0100*/ 	.word	0x00001f70


	//   ....[11]....
        /*0104*/ 	.word	0x00001f90


	//   ....[12]....
        /*0108*/ 	.word	0x00001fd0


	//   ....[13]....
        /*010c*/ 	.word	0x00002200


	//   ....[14]....
        /*0110*/ 	.word	0x00002210


	//   ....[15]....
        /*0114*/ 	.word	0x00002590


	//   ....[16]....
        /*0118*/ 	.word	0x000025a0


	//   ....[17]....
        /*011c*/ 	.word	0x00002a90


	//   ....[18]....
        /*0120*/ 	.word	0x00002ae0


	//----- nvinfo : EIATTR_COOP_GROUP_MASK_REGIDS
	.align		4
.L_42:
        /*0124*/ 	.byte	0x04, 0x29
        /*0126*/ 	.short	(.L_44 - .L_43)


	//   ....[0]....
.L_43:
        /*0128*/ 	.word	0xffffffff


	//   ....[1]....
        /*012c*/ 	.word	0xffffffff


	//   ....[2]....
        /*0130*/ 	.word	0xffffffff


	//   ....[3]....
        /*0134*/ 	.word	0xffffffff


	//   ....[4]....
        /*0138*/ 	.word	0xffffffff


	//   ....[5]....
        /*013c*/ 	.word	0xffffffff


	//   ....[6]....
        /*0140*/ 	.word	0xffffffff


	//   ....[7]....
        /*0144*/ 	.word	0xffffffff


	//   ....[8]....
        /*0148*/ 	.word	0xffffffff


	//   ....[9]....
        /*014c*/ 	.word	0xffffffff


	//----- nvinfo : EIATTR_COOP_GROUP_INSTR_OFFSETS
	.align		4
.L_44:
        /*0150*/ 	.byte	0x04, 0x28
        /*0152*/ 	.short	(.L_46 - .L_45)


	//   ....[0]....
.L_45:
        /*0154*/ 	.word	0x00000050


	//   ....[1]....
        /*0158*/ 	.word	0x00000310


	//   ....[2]....
        /*015c*/ 	.word	0x00000500


	//   ....[3]....
        /*0160*/ 	.word	0x000009c0


	//   ....[4]....
        /*0164*/ 	.word	0x00000b00


	//   ....[5]....
        /*0168*/ 	.word	0x00000fb0


	//   ....[6]....
        /*016c*/ 	.word	0x000010f0


	//   ....[7]....
        /*0170*/ 	.word	0x000015e0


	//   ....[8]....
        /*0174*/ 	.word	0x00002920


	//   ....[9]....
        /*0178*/ 	.word	0x00002b90


	//----- nvinfo : EIATTR_VRC_CTA_INIT_COUNT
	.align		4
.L_46:
        /*017c*/ 	.byte	0x02, 0x4a
        /*017e*/ 	.byte	0x80
	.zero		1


	//----- nvinfo : EIATTR_MBARRIER_INSTR_OFFSETS
	.align		4
        /*0180*/ 	.byte	0x04, 0x39
        /*0182*/ 	.short	(.L_48 - .L_47)


	//   ....[0]....
.L_47:
        /*0184*/ 	.word	0x000017e0
        /*0188*/ 	.word	0x000000ff
        /*018c*/ 	.word	0x0000f000
        /*0190*/ 	.short	0x0100
        /*0192*/ 	.byte	0x0c
	.zero		1


	//   ....[1]....
        /*0194*/ 	.word	0x000017f0
        /*0198*/ 	.word	0x000000ff
        /*019c*/ 	.word	0x0000f020
        /*01a0*/ 	.short	0x0100
        /*01a2*/ 	.byte	0x0c
	.zero		1


	//   ....[2]....
        /*01a4*/ 	.word	0x000018a0
        /*01a8*/ 	.word	0x000000ff
        /*01ac*/ 	.word	0x0000f008
        /*01b0*/ 	.short	0x0100
        /*01b2*/ 	.byte	0x0c
	.zero		1


	//   ....[3]....
        /*01b4*/ 	.word	0x000018b0
        /*01b8*/ 	.word	0x000000ff
        /*01bc*/ 	.word	0x0000f028
        /*01c0*/ 	.short	0x0100
        /*01c2*/ 	.byte	0x0c
	.zero		1


	//   ....[4]....
        /*01c4*/ 	.word	0x000019c0
        /*01c8*/ 	.word	0x000000ff
        /*01cc*/ 	.word	0x0000f010
        /*01d0*/ 	.short	0x0100
        /*01d2*/ 	.byte	0x0c
	.zero		1


	//   ....[5]....
        /*01d4*/ 	.word	0x000019d0
        /*01d8*/ 	.word	0x000000ff
        /*01dc*/ 	.word	0x0000f030
        /*01e0*/ 	.short	0x0100
        /*01e2*/ 	.byte	0x0c
	.zero		1


	//   ....[6]....
        /*01e4*/ 	.word	0x00001bd0
        /*01e8*/ 	.word	0x000000ff
        /*01ec*/ 	.word	0x0000f000
        /*01f0*/ 	.short	0x010a
        /*01f2*/ 	.byte	0x0c
	.zero		1


	//   ....[7]....
        /*01f4*/ 	.word	0x00001e00
        /*01f8*/ 	.word	0x000000ff
        /*01fc*/ 	.word	0x0000f020
        /*0200*/ 	.short	0x010a
        /*0202*/ 	.byte	0x0c
	.zero		1


	//   ....[8]....
        /*0204*/ 	.word	0x00002050
        /*0208*/ 	.word	0x000000ff
        /*020c*/ 	.word	0x0000f000
        /*0210*/ 	.short	0x010a
        /*0212*/ 	.byte	0x12
	.zero		1


	//   ....[9]....
        /*0214*/ 	.word	0x00002250
        /*0218*/ 	.word	0x000000ff
        /*021c*/ 	.word	0x0000f020
        /*0220*/ 	.short	0x010a
        /*0222*/ 	.byte	0x12
	.zero		1


	//   ....[10]....
        /*0224*/ 	.word	0x00002320
        /*0228*/ 	.word	0x000000ff
        /*022c*/ 	.word	0x0000f000
        /*0230*/ 	.short	0x0108
        /*0232*/ 	.byte	0x0c
	.zero		1


	//   ....[11]....
        /*0234*/ 	.word	0x00002330
        /*0238*/ 	.word	0x000000ff
        /*023c*/ 	.word	0x0000f020
        /*0240*/ 	.short	0x0108
        /*0242*/ 	.byte	0x0c
	.zero		1


	//   ....[12]....
        /*0244*/ 	.word	0x00002380
        /*0248*/ 	.word	0x000000ff
        /*024c*/ 	.word	0x0000f008
        /*0250*/ 	.short	0x0108
        /*0252*/ 	.byte	0x0c
	.zero		1


	//   ....[13]....
        /*0254*/ 	.word	0x00002390
        /*0258*/ 	.word	0x000000ff
        /*025c*/ 	.word	0x0000f028
        /*0260*/ 	.short	0x0108
        /*0262*/ 	.byte	0x0c
	.zero		1


	//   ....[14]....
        /*0264*/ 	.word	0x000023e0
        /*0268*/ 	.word	0x000000ff
        /*026c*/ 	.word	0x0000f010
        /*0270*/ 	.short	0x0108
        /*0272*/ 	.byte	0x0c
	.zero		1


	//   ....[15]....
        /*0274*/ 	.word	0x000023f0
        /*0278*/ 	.word	0x000000ff
        /*027c*/ 	.word	0x0000f030
        /*0280*/ 	.short	0x0108
        /*0282*/ 	.byte	0x0c
	.zero		1


	//   ....[16]....
        /*0284*/ 	.word	0x00002bb0
        /*0288*/ 	.word	0x000000ff
        /*028c*/ 	.word	0x0000f000
        /*0290*/ 	.short	0x010a
        /*0292*/ 	.byte	0x0c
	.zero		1


	//   ....[17]....
        /*0294*/ 	.word	0x00002be0
        /*0298*/ 	.word	0x000000ff
        /*029c*/ 	.word	0x0000f020
        /*02a0*/ 	.short	0x010a
        /*02a2*/ 	.byte	0x0c
	.zero		1


	//   ....[18]....
        /*02a4*/ 	.word	0x00002c10
        /*02a8*/ 	.word	0x000000ff
        /*02ac*/ 	.word	0x0000f000
        /*02b0*/ 	.short	0x010a
        /*02b2*/ 	.byte	0x12
	.zero		1


	//   ....[19]....
        /*02b4*/ 	.word	0x00002c40
        /*02b8*/ 	.word	0x000000ff
        /*02bc*/ 	.word	0x0000f020
        /*02c0*/ 	.short	0x010a
        /*02c2*/ 	.byte	0x12
	.zero		1


	//----- nvinfo : EIATTR_NUM_MBARRIERS
	.align		4
.L_48:
        /*02c4*/ 	.byte	0x03, 0x38
        /*02c6*/ 	.short	0x0006


	//----- nvinfo : EIATTR_EXIT_INSTR_OFFSETS
	.align		4
        /*02c8*/ 	.byte	0x04, 0x1c
        /*02ca*/ 	.short	(.L_50 - .L_49)


	//   ....[0]....
.L_49:
        /*02cc*/ 	.word	0x00002ba0


	//----- nvinfo : EIATTR_REQNTID
	.align		4
.L_50:
        /*02d0*/ 	.byte	0x04, 0x10
        /*02d2*/ 	.short	(.L_52 - .L_51)
.L_51:
        /*02d4*/ 	.word	0x00000100
        /*02d8*/ 	.word	0x00000001
        /*02dc*/ 	.word	0x00000001


	//----- nvinfo : EIATTR_CRS_STACK_SIZE
	.align		4
.L_52:
        /*02e0*/ 	.byte	0x04, 0x1e
        /*02e2*/ 	.short	(.L_54 - .L_53)
.L_53:
        /*02e4*/ 	.word	0x00000000


	//----- nvinfo : EIATTR_CBANK_PARAM_SIZE
	.align		4
.L_54:
        /*02e8*/ 	.byte	0x03, 0x19
        /*02ea*/ 	.short	0x0050


	//----- nvinfo : EIATTR_PARAM_CBANK
	.align		4
        /*02ec*/ 	.byte	0x04, 0x0a
        /*02ee*/ 	.short	(.L_56 - .L_55)
	.align		4
.L_55:
        /*02f0*/ 	.word	index@(.nv.constant0.gluon_tcgen05)
        /*02f4*/ 	.short	0x0380
        /*02f6*/ 	.short	0x0050


	//----- nvinfo : EIATTR_SW_WAR
	.align		4
.L_56:
        /*02f8*/ 	.byte	0x04, 0x36
        /*02fa*/ 	.short	(.L_58 - .L_57)
.L_57:
        /*02fc*/ 	.word	0x00000008
.L_58:


//--------------------- .nv.compat                --------------------------
	.section	.nv.compat,"",@"SHT_CUDA_COMPAT_INFO"
	.align	4
        /*0000*/ 	.byte	0x02, 0x02, 0x02, 0x00, 0x02, 0x05, 0x05, 0x00, 0x02, 0x03, 0x03, 0x00, 0x02, 0x06, 0x01, 0x00


//--------------------- .nv.callgraph             --------------------------
	.section	.nv.callgraph,"",@"SHT_CUDA_CALLGRAPH"
	.align	4
	.sectionentsize	8
	.align		4
        /*0000*/ 	.word	0x00000000
	.align		4
        /*0004*/ 	.word	0xffffffff
	.align		4
        /*0008*/ 	.word	0x00000000
	.align		4
        /*000c*/ 	.word	0xfffffffe
	.align		4
        /*0010*/ 	.word	0x00000000
	.align		4
        /*0014*/ 	.word	0xfffffffd
	.align		4
        /*0018*/ 	.word	0x00000000
	.align		4
        /*001c*/ 	.word	0xfffffffc


//--------------------- .text.gluon_tcgen05       --------------------------
	.section	.text.gluon_tcgen05,"ax",@progbits
	.align	128
        .global         gluon_tcgen05
        .type           gluon_tcgen05,@function
        .size           gluon_tcgen05,(.L_x_81 - gluon_tcgen05)
        .other          gluon_tcgen05,@"STO_CUDA_ENTRY STV_DEFAULT"
gluon_tcgen05:
.text.gluon_tcgen05:
[----:B------:R-:W1:Y:S01]  /*0000*/  LDC R1, c[0x0][0x37c] ;  /* 0x0000df00ff017b82 */ /* 0x000e620000000800 */
[----:B------:R-:W2:Y:S02]  /*0010*/  S2R R0, SR_TID.X ;  /* 0x0000000000007919 */ /* 0x000ea40000002100 */
[----:B--2---:R-:W-:-:S13]  /*0020*/  ISETP.GE.U32.AND P2, PT, R0, 0x20, PT ;  /* 0x000000200000780c */ /* 0x004fda0003f46070 */
[----:B------:R-:W-:Y:S05]  /*0030*/  @P2 BRA `(.L_x_0) ;  /* 0x0000000000b82947 */ /* 0x000fea0003800000 */
[----:B------:R-:W2:Y:S01]  /*0040*/  S2UR UR6, SR_CgaCtaId ;  /* 0x00000000000679c3 */ /* 0x000ea20000008800 */
[----:B------:R-:W-:Y:S01]  /*0050*/  NOP ;  /* 0x0000000000007918 */ /* 0x000fe20000000000 */
[----:B------:R-:W-:Y:S02]  /*0060*/  UMOV UR4, 0x40 ;  /* 0x0000004000047882 */ /* 0x000fe40000000000 */
[----:B--2---:R-:W-:-:S09]  /*0070*/  ULEA UR4, UR6, UR4, 0x18 ;  /* 0x0000000406047291 */ /* 0x004fd2000f8ec0ff */
[----:B------:R-:W2:Y:S01]  /*0080*/  LDS.U8 R2, [UR4] ;  /* 0x00000004ff027984 */ /* 0x000ea20008000000 */
[----:B------:R-:W-:Y:S02]  /*0090*/  UMOV UR4, 0x400 ;  /* 0x0000040000047882 */ /* 0x000fe40000000000 */
[----:B------:R-:W-:Y:S01]  /*00a0*/  ULEA UR4, UR6, UR4, 0x18 ;  /* 0x0000000406047291 */ /* 0x000fe2000f8ec0ff */
[----:B--2---:R-:W-:-:S13]  /*00b0*/  ISETP.NE.AND P0, PT, R2, RZ, PT ;  /* 0x000000ff0200720c */ /* 0x004fda0003f05270 */
[----:B------:R-:W-:Y:S05]  /*00c0*/  @P0 BRA `(.L_x_1) ;  /* 0x00000000007c0947 */ /* 0x000fea0003800000 */
[----:B------:R-:W-:-:S13]  /*00d0*/  ELECT P0, URZ, PT ;  /* 0x0000000000ff782f */ /* 0x000fda0003800000 */
[----:B------:R-:W-:Y:S05]  /*00e0*/  @!P0 BRA `(.L_x_2) ;  /* 0x0000000000848947 */ /* 0x000fea0003800000 */
[----:B------:R-:W-:Y:S01]  /*00f0*/  UMOV UR5, 0x8 ;  /* 0x0000000800057882 */ /* 0x000fe20000000000 */
[----:B------:R-:W-:Y:S02]  /*0100*/  IMAD.MOV.U32 R5, RZ, RZ, 0x1 ;  /* 0x00000001ff057424 */ /* 0x000fe400078e00ff */
[----:B------:R-:W-:Y:S02]  /*0110*/  IMAD.MOV.U32 R3, RZ, RZ, 0xff ;  /* 0x000000ffff037424 */ /* 0x000fe400078e00ff */
[----:B------:R-:W-:Y:S04]  /*0120*/  DEPBAR.LE SB2, 0x36 ;  /* 0x0000ad800000791a */ /* 0x000fe80000000000 */
[----:B------:R-:W2:Y:S02]  /*0130*/  UTCATOMSWS.FIND_AND_SET.ALIGN UP0, UR5, UR5 ;  /* 0x00000005000575e3 */ /* 0x000ea40008000800 */
[----:B--2---:R-:W-:-:S04]  /*0140*/  PLOP3.LUT P0, PT, PT, PT, UP0, 0x80, 0x8 ;  /* 0x000000000008781c */ /* 0x004fc80003f0f008 */
[----:B------:R-:W-:-:S04]  /*0150*/  SEL R2, RZ, 0xffffffff, !P0 ;  /* 0xffffffffff027807 */ /* 0x000fc80004000000 */
[----:B------:R-:W-:Y:S01]  /*0160*/  ISETP.NE.AND P0, PT, R2, RZ, PT ;  /* 0x000000ff0200720c */ /* 0x000fe20003f05270 */
[----:B------:R-:W-:-:S12]  /*0170*/  IMAD.U32 R2, RZ, RZ, UR5 ;  /* 0x00000005ff027e24 */ /* 0x000fd8000f8e00ff */
[----:B------:R-:W-:Y:S05]  /*0180*/  @P0 BRA `(.L_x_3) ;  /* 0x0000000000240947 */ /* 0x000fea0003800000 */
.L_x_4:
[----:B------:R-:W-:Y:S05]  /*0190*/  NANOSLEEP 0x64 ;  /* 0x000000640000795d */ /* 0x000fea0003800000 */
[----:B------:R-:W-:-:S05]  /*01a0*/  UMOV UR5, 0x8 ;  /* 0x0000000800057882 */ /* 0x000fca0000000000 */
[----:B------:R-:W-:Y:S04]  /*01b0*/  DEPBAR.LE SB2, 0x36 ;  /* 0x0000ad800000791a */ /* 0x000fe80000000000 */
[----:B------:R-:W2:Y:S02]  /*01c0*/  UTCATOMSWS.FIND_AND_SET.ALIGN UP0, UR5, UR5 ;  /* 0x00000005000575e3 */ /* 0x000ea40008000800 */
[----:B--2---:R-:W-:-:S04]  /*01d0*/  PLOP3.LUT P0, PT, PT, PT, UP0, 0x80, 0x8 ;  /* 0x000000000008781c */ /* 0x004fc80003f0f008 */
[----:B------:R-:W-:-:S04]  /*01e0*/  SEL R2, RZ, 0xffffffff, !P0 ;  /* 0xffffffffff027807 */ /* 0x000fc80004000000 */
[----:B------:R-:W-:Y:S01]  /*01f0*/  ISETP.NE.AND P0, PT, R2, RZ, PT ;  /* 0x000000ff0200720c */ /* 0x000fe20003f05270 */
[----:B------:R-:W-:-:S12]  /*0200*/  IMAD.U32 R2, RZ, RZ, UR5 ;  /* 0x00000005ff027e24 */ /* 0x000fd8000f8e00ff */
[----:B------:R-:W-:Y:S05]  /*0210*/  @!P0 BRA `(.L_x_4) ;  /* 0xfffffffc00dc8947 */ /* 0x000fea000383ffff */
.L_x_3:
[C---:B------:R-:W-:Y:S01]  /*0220*/  VIADD R4, R2.reuse, 0x10 ;  /* 0x0000001002047836 */ /* 0x040fe20000000000 */
[----:B------:R-:W-:Y:S01]  /*0230*/  UMOV UR5, 0x50 ;  /* 0x0000005000057882 */ /* 0x000fe20000000000 */
[----:B------:R-:W-:Y:S01]  /*0240*/  SHF.L.U32 R3, R3, R2, RZ ;  /* 0x0000000203037219 */ /* 0x000fe200000006ff */
[----:B------:R-:W-:Y:S01]  /*0250*/  ULEA UR5, UR6, UR5, 0x18 ;  /* 0x0000000506057291 */ /* 0x000fe2000f8ec0ff */
[----:B------:R-:W-:Y:S01]  /*0260*/  IMAD.SHL.U32 R2, R2, 0x20, RZ ;  /* 0x0000002002027824 */ /* 0x000fe200078e00ff */
[----:B------:R-:W-:-:S04]  /*0270*/  SHF.L.U32 R4, R5, R4, RZ ;  /* 0x0000000405047219 */ /* 0x000fc800000006ff */
[----:B------:R-:W-:-:S05]  /*0280*/  LOP3.LUT R3, R4, R3, RZ, 0xfc, !PT ;  /* 0x0000000304037212 */ /* 0x000fca00078efcff */
[----:B------:R2:W-:Y:S04]  /*0290*/  ATOMS.OR RZ, [UR5], R3 ;  /* 0x00000003ffff798c */ /* 0x0005e8000b000005 */
[----:B------:R2:W-:Y:S01]  /*02a0*/  STS [UR4], R2 ;  /* 0x00000002ff007988 */ /* 0x0005e20008000804 */
[----:B------:R-:W-:Y:S05]  /*02b0*/  BRA `(.L_x_2) ;  /* 0x0000000000107947 */ /* 0x000fea0003800000 */
.L_x_1:
[----:B------:R-:W-:Y:S01]  /*02c0*/  IMAD.MOV.U32 R3, RZ, RZ, -0x1 ;  /* 0xffffffffff037424 */ /* 0x000fe200078e00ff */
[----:B------:R-:W-:-:S04]  /*02d0*/  MOV R2, 0x300 ;  /* 0x0000030000027802 */ /* 0x000fc80000000f00 */
[----:B------:R2:W-:Y:S03]  /*02e0*/  STS [UR4], R3 ;  /* 0x00000003ff007988 */ /* 0x0005e60008000804 */
[----:B-12---:R-:W-:Y:S05]  /*02f0*/  CALL.REL.NOINC `($__internal_1_$__cuda_sm10x_tcgen05_guardrail_trap_phase_invalid_during_alloc) ;  /* 0x0000002800687944 */ /* 0x006fea0003c00000 */
.L_x_2:
[----:B------:R-:W-:Y:S05]  /*0300*/  WARPSYNC.ALL ;  /* 0x0000000000007948 */ /* 0x000fea0003800000 */
[----:B------:R-:W-:Y:S01]  /*0310*/  NOP ;  /* 0x0000000000007918 */ /* 0x000fe20000000000 */
.L_x_0:
[----:B------:R-:W3:Y:S08]  /*0320*/  S2UR UR4, SR_CgaCtaId ;  /* 0x00000000000479c3 */ /* 0x000ef00000008800 */
[----:B------:R-:W-:Y:S01]  /*0330*/  BAR.SYNC.DEFER_BLOCKING 0x0 ;  /* 0x0000000000007b1d */ /* 0x000fe20000010000 */
[----:B------:R-:W-:-:S05]  /*0340*/  LOP3.LUT R68, R0, 0xff, RZ, 0xc0, !PT ;  /* 0x000000ff00447812 */ /* 0x000fca00078ec0ff */
[----:B------:R-:W-:Y:S02]  /*0350*/  UMOV UR12, 0x400 ;  /* 0x00000400000c7882 */ /* 0x000fe40000000000 */
[----:B------:R-:W4:Y:S08]  /*0360*/  LDC R4, c[0x0][0x398] ;  /* 0x0000e600ff047b82 */ /* 0x000f300000000800 */
[----:B------:R-:W5:Y:S01]  /*0370*/  LDC R10, c[0x0][0x3a0] ;  /* 0x0000e800ff0a7b82 */ /* 0x000f620000000800 */
[----:B---3--:R-:W-:-:S07]  /*0380*/  ULEA UR12, UR4, UR12, 0x18 ;  /* 0x0000000c040c7291 */ /* 0x008fce000f8ec0ff */
[----:B------:R-:W3:Y:S02]  /*0390*/  S2UR UR13, SR_CTAID.Y ;  /* 0x00000000000d79c3 */ /* 0x000ee40000002600 */
[----:B--2---:R-:W2:Y:S06]  /*03a0*/  LDS R3, [UR12] ;  /* 0x0000000cff037984 */ /* 0x004eac0008000800 */
[----:B------:R-:W-:Y:S06]  /*03b0*/  BAR.SYNC.DEFER_BLOCKING 0x0 ;  /* 0x0000000000007b1d */ /* 0x000fec0000010000 */
[----:B------:R-:W-:Y:S05]  /*03c0*/  @P2 BRA `(.L_x_5) ;  /* 0x0000000000182947 */ /* 0x000fea0003800000 */
[----:B------:R-:W-:Y:S01]  /*03d0*/  ELECT P0, URZ, PT ;  /* 0x0000000000ff782f */ /* 0x000fe20003800000 */
[----:B------:R-:W-:Y:S01]  /*03e0*/  IMAD.MOV.U32 R2, RZ, RZ, 0x1 ;  /* 0x00000001ff027424 */ /* 0x000fe200078e00ff */
[----:B------:R-:W-:Y:S01]  /*03f0*/  UMOV UR5, 0x40 ;  /* 0x0000004000057882 */ /* 0x000fe20000000000 */
[----:B------:R-:W-:Y:S01]  /*0400*/  UVIRTCOUNT.DEALLOC.SMPOOL 0x80 ;  /* 0x000000800000784c */ /* 0x000fe20000000000 */
[----:B------:R-:W-:-:S09]  /*0410*/  ULEA UR5, UR4, UR5, 0x18 ;  /* 0x0000000504057291 */ /* 0x000fd2000f8ec0ff */
[----:B------:R5:W-:Y:S03]  /*0420*/  @P0 STS.U8 [UR5], R2 ;  /* 0x00000002ff000988 */ /* 0x000be60008000005 */
.L_x_5:
[----:B------:R-:W5:Y:S01]  /*0430*/  S2UR UR4, SR_CTAID.Z ;  /* 0x00000000000479c3 */ /* 0x000f620000002700 */
[----:B------:R-:W4:Y:S01]  /*0440*/  LDCU UR5, c[0x0][0x370] ;  /* 0x00006e00ff0577ac */ /* 0x000f220008000800 */
[----:B------:R-:W-:Y:S01]  /*0450*/  ISETP.GE.U32.AND P0, PT, R68, 0x20, PT ;  /* 0x000000204400780c */ /* 0x000fe20003f06070 */
[----:B----4-:R-:W-:Y:S01]  /*0460*/  VIADD R4, R4, 0xffffffff ;  /* 0xffffffff04047836 */ /* 0x010fe20000000000 */
[C---:B------:R-:W-:Y:S01]  /*0470*/  ISETP.NE.U32.AND P3, PT, R68.reuse, RZ, PT ;  /* 0x000000ff4400720c */ /* 0x040fe20003f65070 */
[----:B------:R-:W5:Y:S01]  /*0480*/  LDCU UR6, c[0x0][0x374] ;  /* 0x00006e80ff0677ac */ /* 0x000f620008000800 */
[----:B------:R-:W-:Y:S01]  /*0490*/  LEA R11, R68, UR12, 0x2 ;  /* 0x0000000c440b7c11 */ /* 0x000fe2000f8e10ff */
[----:B-----5:R-:W-:Y:S01]  /*04a0*/  VIADD R12, R10, 0xffffffff ;  /* 0xffffffff0a0c7836 */ /* 0x020fe20000000000 */
[----:B------:R-:W4:Y:S01]  /*04b0*/  S2UR UR7, SR_CTAID.X ;  /* 0x00000000000779c3 */ /* 0x000f220000002500 */
[----:B------:R-:W5:Y:S01]  /*04c0*/  LDCU.64 UR14, c[0x0][0x3c0] ;  /* 0x00007800ff0e77ac */ /* 0x000f620008000a00 */
[----:B--2---:R-:W-:Y:S01]  /*04d0*/  R2UR UR24, R3 ;  /* 0x00000000031872ca */ /* 0x004fe200000e0000 */
[----:B------:R-:W-:Y:S04]  /*04e0*/  BSSY.RECONVERGENT B0, `(.L_x_6) ;  /* 0x0000011000007945 */ /* 0x000fe80003800200 */
[----:B------:R2:W-:Y:S01]  /*04f0*/  @!P0 STS [R11], RZ ;  /* 0x000000ff0b008388 */ /* 0x0005e20000000800 */
[----:B------:R-:W-:-:S03]  /*0500*/  NOP ;  /* 0x0000000000007918 */ /* 0x000fc60000000000 */
[----:B------:R2:W-:Y:S01]  /*0510*/  @!P3 STS [UR12+0x24], R4 ;  /* 0x00002404ff00b988 */ /* 0x0005e2000800080c */
[----:B---3--:R-:W-:-:S03]  /*0520*/  UIMAD UR4, UR4, UR6, UR13 ;  /* 0x00000006040472a4 */ /* 0x008fc6000f8e020d */
[----:B------:R2:W-:Y:S01]  /*0530*/  @!P3 STS [UR12+0x20], R12 ;  /* 0x0000200cff00b988 */ /* 0x0005e2000800080c */
[----:B----4-:R-:W-:-:S04]  /*0540*/  UIMAD UR4, UR4, UR5, UR7 ;  /* 0x00000005040472a4 */ /* 0x010fc8000f8e0207 */
[----:B------:R-:W-:-:S04]  /*0550*/  UIMAD UR4, UR4, 0x180, URZ ;  /* 0x00000180040478a4 */ /* 0x000fc8000f8e02ff */
[----:B-----5:R-:W-:-:S04]  /*0560*/  UIADD3 UR20, UP0, UPT, UR4, UR14, URZ ;  /* 0x0000000e04147290 */ /* 0x020fc8000ff1e0ff */
[----:B------:R-:W-:Y:S01]  /*0570*/  ULEA.HI.X.SX32 UR21, UR4, UR15, 0x1, UP0 ;  /* 0x0000000f04157291 */ /* 0x000fe200080f0eff */
[----:B--2---:R-:W-:Y:S11]  /*0580*/  @P3 BRA `(.L_x_7) ;  /* 0x0000000000183947 */ /* 0x004ff60003800000 */
[----:B------:R-:W2:Y:S01]  /*0590*/  LDS R2, [UR12+0x8] ;  /* 0x0000080cff027984 */ /* 0x000ea20008000800 */
[----:B------:R-:W3:Y:S01]  /*05a0*/  LDC.64 R6, c[0x0][0x380] ;  /* 0x0000e000ff067b82 */ /* 0x000ee20000000a00 */
[----:B------:R-:W-:Y:S02]  /*05b0*/  IMAD.MOV.U32 R3, RZ, RZ, 0x70 ;  /* 0x00000070ff037424 */ /* 0x000fe400078e00ff */
[----:B---3--:R3:W-:Y:S03]  /*05c0*/  STS.64 [UR12], R6 ;  /* 0x00000006ff007988 */ /* 0x0087e60008000a0c */
[----:B--2---:R-:W-:-:S05]  /*05d0*/  LOP3.LUT R2, R2, 0x10, R3, 0xd8, !PT ;  /* 0x0000001002027812 */ /* 0x004fca00078ed803 */
[----:B------:R3:W-:Y:S02]  /*05e0*/  STS [UR12+0x8], R2 ;  /* 0x00000802ff007988 */ /* 0x0007e4000800080c */
.L_x_7:
[----:B------:R-:W-:Y:S05]  /*05f0*/  BSYNC.RECONVERGENT B0 ;  /* 0x0000000000007941 */ /* 0x000fea0003800200 */
.L_x_6:
[----:B------:R-:W-:Y:S04]  /*0600*/  BSSY.RECONVERGENT B0, `(.L_x_8) ;  /* 0x000000a000007945 */ /* 0x000fe80003800200 */
[----:B------:R-:W-:Y:S05]  /*0610*/  @P3 BRA `(.L_x_9) ;  /* 0x0000000000203947 */ /* 0x000fea0003800000 */
[----:B---3--:R-:W2:Y:S01]  /*0620*/  LDS R2, [UR12+0x34] ;  /* 0x0000340cff027984 */ /* 0x008ea20008000800 */
[----:B------:R-:W-:Y:S02]  /*0630*/  IMAD.MOV.U32 R3, RZ, RZ, 0x1f000000 ;  /* 0x1f000000ff037424 */ /* 0x000fe400078e00ff */
[----:B------:R-:W-:Y:S01]  /*0640*/  @!P3 IMAD.MOV.U32 R5, RZ, RZ, 0x3f ;  /* 0x0000003fff05b424 */ /* 0x000fe200078e00ff */
[----:B------:R-:W3:Y:S02]  /*0650*/  @!P3 LDS R6, [UR12+0x38] ;  /* 0x0000380cff06b984 */ /* 0x000ee40008000800 */
[----:B--2---:R-:W-:Y:S02]  /*0660*/  LOP3.LUT R2, R2, 0xff000000, R3, 0xb8, !PT ;  /* 0xff00000002027812 */ /* 0x004fe400078eb803 */
[----:B---3--:R-:W-:-:S03]  /*0670*/  @!P3 LOP3.LUT R3, R6, 0xff, R5, 0xb8, !PT ;  /* 0x000000ff0603b812 */ /* 0x008fc600078eb805 */
[----:B------:R2:W-:Y:S04]  /*0680*/  STS [UR12+0x34], R2 ;  /* 0x00003402ff007988 */ /* 0x0005e8000800080c */
[----:B------:R2:W-:Y:S02]  /*0690*/  @!P3 STS [UR12+0x38], R3 ;  /* 0x00003803ff00b988 */ /* 0x0005e4000800080c */
.L_x_9:
[----:B------:R-:W-:Y:S05]  /*06a0*/  BSYNC.RECONVERGENT B0 ;  /* 0x0000000000007941 */ /* 0x000fea0003800200 */
.L_x_8:
[----:B------:R-:W-:Y:S04]  /*06b0*/  BSSY.RECONVERGENT B0, `(.L_x_10) ;  /* 0x000000e000007945 */ /* 0x000fe80003800200 */
[----:B------:R-:W-:Y:S05]  /*06c0*/  @P3 BRA `(.L_x_11) ;  /* 0x0000000000303947 */ /* 0x000fea0003800000 */
[----:B--2---:R-:W2:Y:S01]  /*06d0*/  LDS R3, [UR12+0x34] ;  /* 0x0000340cff037984 */ /* 0x004ea20008000800 */
[----:B------:R-:W4:Y:S03]  /*06e0*/  LDC.64 R8, c[0x0][0x3a8] ;  /* 0x0000ea00ff087b82 */ /* 0x000f260000000a00 */
[----:B---3--:R-:W3:Y:S01]  /*06f0*/  LDS R2, [UR12+0x1c] ;  /* 0x00001c0cff027984 */ /* 0x008ee20008000800 */
[C---:B----4-:R-:W-:Y:S01]  /*0700*/  SHF.L.U64.HI R6, R8.reuse, 0x1, R9 ;  /* 0x0000000108067819 */ /* 0x050fe20000010209 */
[----:B------:R-:W-:-:S03]  /*0710*/  IMAD.SHL.U32 R5, R8, 0x2, RZ ;  /* 0x0000000208057824 */ /* 0x000fc600078e00ff */
[--C-:B------:R-:W-:Y:S02]  /*0720*/  SHF.R.U32.HI R7, RZ, 0x4, R6.reuse ;  /* 0x00000004ff077819 */ /* 0x100fe40000011606 */
[----:B------:R-:W-:-:S05]  /*0730*/  SHF.R.U64 R5, R5, 0x4, R6 ;  /* 0x0000000405057819 */ /* 0x000fca0000001206 */
[----:B------:R4:W-:Y:S01]  /*0740*/  STS [UR12+0xc], R5 ;  /* 0x00000c05ff007988 */ /* 0x0009e2000800080c */
[----:B--2---:R-:W-:Y:S02]  /*0750*/  LOP3.LUT R3, R3, 0x7, RZ, 0xb8, !PT ;  /* 0x0000000703037812 */ /* 0x004fe400078eb8ff */
[----:B---3--:R-:W-:-:S03]  /*0760*/  LOP3.LUT R2, R2, 0xf, R7, 0xb8, !PT ;  /* 0x0000000f02027812 */ /* 0x008fc600078eb807 */
[----:B------:R4:W-:Y:S04]  /*0770*/  STS [UR12+0x34], R3 ;  /* 0x00003403ff007988 */ /* 0x0009e8000800080c */
[----:B------:R4:W-:Y:S02]  /*0780*/  STS [UR12+0x1c], R2 ;  /* 0x00001c02ff007988 */ /* 0x0009e4000800080c */
.L_x_11:
[----:B------:R-:W-:Y:S05]  /*0790*/  BSYNC.RECONVERGENT B0 ;  /* 0x0000000000007941 */ /* 0x000fea0003800200 */
.L_x_10:
[----:B------:R-:W-:Y:S04]  /*07a0*/  BSSY.RECONVERGENT B1, `(.L_x_12) ;  /* 0x000001a000017945 */ /* 0x000fe80003800200 */
[----:B------:R-:W-:Y:S04]  /*07b0*/  BSSY.RELIABLE B0, `(.L_x_13) ;  /* 0x0000015000007945 */ /* 0x000fe80003800100 */
[----:B------:R-:W-:Y:S05]  /*07c0*/  @P3 BRA `(.L_x_14) ;  /* 0x0000000000203947 */ /* 0x000fea0003800000 */
[----:B--234-:R-:W2:Y:S02]  /*07d0*/  LDS R2, [UR12+0x34] ;  /* 0x0000340cff027984 */ /* 0x01cea40008000800 */
[----:B--2---:R-:W-:-:S05]  /*07e0*/  LOP3.LUT R2, R2, 0x38, RZ, 0xb8, !PT ;  /* 0x0000003802027812 */ /* 0x004fca00078eb8ff */
[----:B------:R2:W-:Y:S01]  /*07f0*/  STS [UR12+0x34], R2 ;  /* 0x00003402ff007988 */ /* 0x0005e2000800080c */
[----:B------:R-:W-:Y:S05]  /*0800*/  @P3 BRA `(.L_x_15) ;  /* 0x0000000000203947 */ /* 0x000fea0003800000 */
[----:B--2---:R-:W2:Y:S01]  /*0810*/  LDS R2, [UR12+0x8] ;  /* 0x0000080cff027984 */ /* 0x004ea20008000800 */
[----:B------:R-:W-:-:S05]  /*0820*/  IMAD.MOV.U32 R3, RZ, RZ, 0x780 ;  /* 0x00000780ff037424 */ /* 0x000fca00078e00ff */
[----:B--2---:R-:W-:-:S05]  /*0830*/  LOP3.LUT R2, R2, 0x500, R3, 0xd8, !PT ;  /* 0x0000050002027812 */ /* 0x004fca00078ed803 */
[----:B------:R5:W-:Y:S02]  /*0840*/  STS [UR12+0x8], R2 ;  /* 0x00000802ff007988 */ /* 0x000be4000800080c */
.L_x_14:
[----:B------:R-:W-:Y:S05]  /*0850*/  @P3 BRA `(.L_x_16) ;  /* 0x0000000000283947 */ /* 0x000fea0003800000 */
[----:B--2345:R-:W2:Y:S02]  /*0860*/  LDS R2, [UR12+0x8] ;  /* 0x0000080cff027984 */ /* 0x03cea40008000800 */
[----:B--2---:R-:W-:-:S05]  /*0870*/  LOP3.LUT R2, R2, 0x1800, RZ, 0xb8, !PT ;  /* 0x0000180002027812 */ /* 0x004fca00078eb8ff */
[----:B------:R3:W-:Y:S02]  /*0880*/  STS [UR12+0x8], R2 ;  /* 0x00000802ff007988 */ /* 0x0007e4000800080c */
.L_x_15:
[----:B------:R-:W-:Y:S05]  /*0890*/  @P3 BREAK.RELIABLE B0 ;  /* 0x0000000000003942 */ /* 0x000fea0003800100 */
[----:B------:R-:W-:Y:S05]  /*08a0*/  @P3 BRA `(.L_x_17) ;  /* 0x0000000000243947 */ /* 0x000fea0003800000 */
[----:B------:R-:W4:Y:S01]  /*08b0*/  LDS R3, [UR12+0x8] ;  /* 0x0000080cff037984 */ /* 0x000f220008000800 */
[----:B--23--:R-:W-:-:S05]  /*08c0*/  IMAD.MOV.U32 R2, RZ, RZ, 0x6000 ;  /* 0x00006000ff027424 */ /* 0x00cfca00078e00ff */
[----:B----4-:R-:W-:-:S04]  /*08d0*/  LOP3.LUT R2, R3, 0x4000, R2, 0xd8, !PT ;  /* 0x0000400003027812 */ /* 0x010fc800078ed802 */
[----:B------:R-:W-:-:S05]  /*08e0*/  LOP3.LUT R2, R2, 0x400000, RZ, 0xb8, !PT ;  /* 0x0040000002027812 */ /* 0x000fca00078eb8ff */
[----:B------:R2:W-:Y:S02]  /*08f0*/  STS [UR12+0x8], R2 ;  /* 0x00000802ff007988 */ /* 0x0005e4000800080c */
.L_x_16:
[----:B------:R-:W-:Y:S05]  /*0900*/  BSYNC.RELIABLE B0 ;  /* 0x0000000000007941 */ /* 0x000fea0003800100 */
.L_x_13:
[----:B--2345:R-:W2:Y:S02]  /*0910*/  @!P3 LDS R2, [UR12+0x8] ;  /* 0x0000080cff02b984 */ /* 0x03cea40008000800 */
[----:B--2---:R-:W-:-:S05]  /*0920*/  @!P3 LOP3.LUT R2, R2, 0x8000, RZ, 0xb8, !PT ;  /* 0x000080000202b812 */ /* 0x004fca00078eb8ff */
[----:B------:R4:W-:Y:S02]  /*0930*/  @!P3 STS [UR12+0x8], R2 ;  /* 0x00000802ff00b988 */ /* 0x0009e4000800080c */
.L_x_17:
[----:B------:R-:W-:Y:S05]  /*0940*/  BSYNC.RECONVERGENT B1 ;  /* 0x0000000000017941 */ /* 0x000fea0003800200 */
.L_x_12:
[----:B------:R-:W-:Y:S05]  /*0950*/  WARPSYNC.ALL ;  /* 0x0000000000007948 */ /* 0x000fea0003800000 */
[----:B------:R-:W-:Y:S01]  /*0960*/  NOP ;  /* 0x0000000000007918 */ /* 0x000fe20000000000 */
[----:B------:R-:W5:Y:S02]  /*0970*/  LDC R5, c[0x0][0x39c] ;  /* 0x0000e700ff057b82 */ /* 0x000f640000000800 */
[----:B-----5:R-:W-:Y:S01]  /*0980*/  VIADD R5, R5, 0xffffffff ;  /* 0xffffffff05057836 */ /* 0x020fe20000000000 */
[----:B------:R-:W-:Y:S06]  /*0990*/  @P0 BRA `(.L_x_18) ;  /* 0x0000000000300947 */ /* 0x000fec0003800000 */
[----:B--234-:R-:W2:Y:S01]  /*09a0*/  S2R R2, SR_LANEID ;  /* 0x0000000000027919 */ /* 0x01cea20000000000 */
[----:B------:R-:W-:Y:S05]  /*09b0*/  WARPSYNC.ALL ;  /* 0x0000000000007948 */ /* 0x000fea0003800000 */
[----:B------:R-:W-:Y:S01]  /*09c0*/  NOP ;  /* 0x0000000000007918 */ /* 0x000fe20000000000 */
[----:B--2---:R-:W-:-:S05]  /*09d0*/  IMAD.SHL.U32 R6, R2, 0x4, RZ ;  /* 0x0000000402067824 */ /* 0x004fca00078e00ff */
[----:B------:R-:W2:Y:S01]  /*09e0*/  LDS R7, [R6+UR12] ;  /* 0x0000000c06077984 */ /* 0x000ea20008000800 */
[----:B------:R-:W-:-:S05]  /*09f0*/  IADD3 R2, P1, PT, R6, UR20, RZ ;  /* 0x0000001406027c10 */ /* 0x000fca000ff3e0ff */
[----:B------:R-:W-:-:S05]  /*0a00*/  IMAD.X R3, RZ, RZ, UR21, P1 ;  /* 0x00000015ff037e24 */ /* 0x000fca00088e06ff */
[----:B--2---:R5:W2:Y:S01]  /*0a10*/  ATOMG.E.EXCH.STRONG.GPU PT, RZ, [R2], R7 ;  /* 0x0000000702ff73a8 */ /* 0x004aa200041ee100 */
[----:B------:R-:W-:-:S04]  /*0a20*/  DEPBAR {5,4,3,2,1,0} ;  /* 0x0000003f0000791a */ /* 0x000fc80000000000 */
[----:B------:R-:W3:Y:S02]  /*0a30*/  CCTL.E.C.LDCU.IV.DEEP [UR20] ;  /* 0x0000000014007540 */ /* 0x000ee40009c08000 */
[----:B---3--:R5:W-:Y:S01]  /*0a40*/  UTMACCTL.IV [UR20] ;  /* 0x00000000140079b9 */ /* 0x008be20008000000 */
[----:B------:R-:W-:Y:S01]  /*0a50*/  NOP ;  /* 0x0000000000007918 */ /* 0x000fe20000000000 */
.L_x_18:
[----:B------:R-:W-:Y:S05]  /*0a60*/  @P0 BRA `(.L_x_19) ;  /* 0x00000000000c0947 */ /* 0x000fea0003800000 */
[----:B------:R0:W-:Y:S01]  /*0a70*/  UTMACMDFLUSH ;  /* 0x00000000000079b7 */ /* 0x0001e20000000000 */
[----:B------:R-:W-:Y:S05]  /*0a80*/  @P0 BRA `(.L_x_19) ;  /* 0x0000000000040947 */ /* 0x000fea0003800000 */
[----:B------:R-:W-:-:S04]  /*0a90*/  DEPBAR.LE SB0, 0x0 ;  /* 0x000080000000791a */ /* 0x000fc80000000000 */
.L_x_19:
[----:B------:R-:W-:Y:S05]  /*0aa0*/  WARPSYNC.ALL ;  /* 0x0000000000007948 */ /* 0x000fea0003800000 */
[----:B------:R-:W-:Y:S01]  /*0ab0*/  NOP ;  /* 0x0000000000007918 */ /* 0x000fe20000000000 */
[----:B--2---:R-:W-:Y:S06]  /*0ac0*/  BAR.SYNC.DEFER_BLOCKING 0x0 ;  /* 0x0000000000007b1d */ /* 0x004fec0000010000 */
[----:B------:R-:W-:Y:S02]  /*0ad0*/  BSSY.RECONVERGENT B1, `(.L_x_20) ;  /* 0x000000b000017945 */ /* 0x000fe40003800200 */
[----:B------:R-:W-:Y:S06]  /*0ae0*/  BAR.SYNC.DEFER_BLOCKING 0x0 ;  /* 0x0000000000007b1d */ /* 0x000fec0000010000 */
[----:B------:R2:W-:Y:S01]  /*0af0*/  @!P0 STS [R11], RZ ;  /* 0x000000ff0b008388 */ /* 0x0005e20000000800 */
[----:B------:R-:W-:Y:S01]  /*0b00*/  NOP ;  /* 0x0000000000007918 */ /* 0x000fe20000000000 */
[----:B------:R-:W-:Y:S05]  /*0b10*/  @P3 BRA `(.L_x_21) ;  /* 0x0000000000183947 */ /* 0x000fea0003800000 */
[----:B---345:R-:W3:Y:S01]  /*0b20*/  LDS R2, [UR12+0x8] ;  /* 0x0000080cff027984 */ /* 0x038ee20008000800 */
[----:B------:R-:W4:Y:S01]  /*0b30*/  LDC.64 R6, c[0x0][0x388] ;  /* 0x0000e200ff067b82 */ /* 0x000f220000000a00 */
[----:B------:R-:W-:Y:S02]  /*0b40*/  IMAD.MOV.U32 R3, RZ, RZ, 0x70 ;  /* 0x00000070ff037424 */ /* 0x000fe400078e00ff */
[----:B----4-:R4:W-:Y:S03]  /*0b50*/  STS.64 [UR12], R6 ;  /* 0x00000006ff007988 */ /* 0x0109e60008000a0c */
[----:B---3--:R-:W-:-:S05]  /*0b60*/  LOP3.LUT R2, R2, 0x10, R3, 0xd8, !PT ;  /* 0x0000001002027812 */ /* 0x008fca00078ed803 */
[----:B------:R4:W-:Y:S02]  /*0b70*/  STS [UR12+0x8], R2 ;  /* 0x00000802ff007988 */ /* 0x0009e4000800080c */
.L_x_21:
[----:B-----5:R-:W-:Y:S05]  /*0b80*/  BSYNC.RECONVERGENT B1 ;  /* 0x0000000000017941 */ /* 0x020fea0003800200 */
.L_x_20:
[----:B------:R-:W-:Y:S04]  /*0b90*/  BSSY.RECONVERGENT B1, `(.L_x_22) ;  /* 0x000000a000017945 */ /* 0x000fe80003800200 */
[----:B------:R-:W-:Y:S05]  /*0ba0*/  @P3 BRA `(.L_x_23) ;  /* 0x0000000000203947 */ /* 0x000fea0003800000 */
[----:B---34-:R-:W3:Y:S01]  /*0bb0*/  LDS R2, [UR12+0x34] ;  /* 0x0000340cff027984 */ /* 0x018ee20008000800 */
[----:B------:R-:W-:Y:S02]  /*0bc0*/  IMAD.MOV.U32 R3, RZ, RZ, 0x3f000000 ;  /* 0x3f000000ff037424 */ /* 0x000fe400078e00ff */
[----:B------:R-:W-:Y:S01]  /*0bd0*/  @!P3 IMAD.MOV.U32 R6, RZ, RZ, 0x1f ;  /* 0x0000001fff06b424 */ /* 0x000fe200078e00ff */
[----:B------:R-:W4:Y:S02]  /*0be0*/  @!P3 LDS R7, [UR12+0x38] ;  /* 0x0000380cff07b984 */ /* 0x000f240008000800 */
[----:B---3--:R-:W-:Y:S02]  /*0bf0*/  LOP3.LUT R2, R2, 0xff000000, R3, 0xb8, !PT ;  /* 0xff00000002027812 */ /* 0x008fe400078eb803 */
[----:B----4-:R-:W-:-:S03]  /*0c00*/  @!P3 LOP3.LUT R3, R7, 0xff, R6, 0xb8, !PT ;  /* 0x000000ff0703b812 */ /* 0x010fc600078eb806 */
[----:B------:R5:W-:Y:S04]  /*0c10*/  STS [UR12+0x34], R2 ;  /* 0x00003402ff007988 */ /* 0x000be8000800080c */
[----:B------:R5:W-:Y:S02]  /*0c20*/  @!P3 STS [UR12+0x38], R3 ;  /* 0x00003803ff00b988 */ /* 0x000be4000800080c */
.L_x_23:
[----:B------:R-:W-:Y:S05]  /*0c30*/  BSYNC.RECONVERGENT B1 ;  /* 0x0000000000017941 */ /* 0x000fea0003800200 */
.L_x_22:
[----:B------:R-:W-:Y:S04]  /*0c40*/  BSSY.RECONVERGENT B1, `(.L_x_24) ;  /* 0x0000004000017945 */ /* 0x000fe80003800200 */
[----:B------:R-:W-:Y:S05]  /*0c50*/  @P3 BRA `(.L_x_25) ;  /* 0x0000000000083947 */ /* 0x000fea0003800000 */
[----:B------:R2:W-:Y:S04]  /*0c60*/  STS [UR12+0x24], R12 ;  /* 0x0000240cff007988 */ /* 0x0005e8000800080c */
[----:B------:R2:W-:Y:S02]  /*0c70*/  STS [UR12+0x20], R5 ;  /* 0x00002005ff007988 */ /* 0x0005e4000800080c */
.L_x_25:
[----:B------:R-:W-:Y:S05]  /*0c80*/  BSYNC.RECONVERGENT B1 ;  /* 0x0000000000017941 */ /* 0x000fea0003800200 */
.L_x_24:
[----:B------:R-:W-:Y:S04]  /*0c90*/  BSSY.RECONVERGENT B1, `(.L_x_26) ;  /* 0x000000e000017945 */ /* 0x000fe80003800200 */
[----:B------:R-:W-:Y:S05]  /*0ca0*/  @P3 BRA `(.L_x_27) ;  /* 0x0000000000303947 */ /* 0x000fea0003800000 */
[----:B-----5:R-:W5:Y:S01]  /*0cb0*/  LDS R3, [UR12+0x34] ;  /* 0x0000340cff037984 */ /* 0x020f620008000800 */
[----:B----4-:R-:W4:Y:S03]  /*0cc0*/  LDC.64 R6, c[0x0][0x3b0] ;  /* 0x0000ec00ff067b82 */ /* 0x010f260000000a00 */
[----:B---3--:R-:W3:Y:S01]  /*0cd0*/  LDS R2, [UR12+0x1c] ;  /* 0x00001c0cff027984 */ /* 0x008ee20008000800 */
[C---:B----4-:R-:W-:Y:S01]  /*0ce0*/  SHF.L.U64.HI R7, R6.reuse, 0x1, R7 ;  /* 0x0000000106077819 */ /* 0x050fe20000010207 */
[----:B------:R-:W-:-:S03]  /*0cf0*/  IMAD.SHL.U32 R6, R6, 0x2, RZ ;  /* 0x0000000206067824 */ /* 0x000fc600078e00ff */
[--C-:B------:R-:W-:Y:S02]  /*0d00*/  SHF.R.U32.HI R9, RZ, 0x4, R7.reuse ;  /* 0x00000004ff097819 */ /* 0x100fe40000011607 */
[----:B------:R-:W-:-:S05]  /*0d10*/  SHF.R.U64 R6, R6, 0x4, R7 ;  /* 0x0000000406067819 */ /* 0x000fca0000001207 */
[----:B------:R4:W-:Y:S01]  /*0d20*/  STS [UR12+0xc], R6 ;  /* 0x00000c06ff007988 */ /* 0x0009e2000800080c */
[----:B-----5:R-:W-:Y:S02]  /*0d30*/  LOP3.LUT R3, R3, 0x7, RZ, 0xb8, !PT ;  /* 0x0000000703037812 */ /* 0x020fe400078eb8ff */
[----:B---3--:R-:W-:-:S03]  /*0d40*/  LOP3.LUT R2, R2, 0xf, R9, 0xb8, !PT ;  /* 0x0000000f02027812 */ /* 0x008fc600078eb809 */
[----:B------:R4:W-:Y:S04]  /*0d50*/  STS [UR12+0x34], R3 ;  /* 0x00003403ff007988 */ /* 0x0009e8000800080c */
[----:B------:R4:W-:Y:S02]  /*0d60*/  STS [UR12+0x1c], R2 ;  /* 0x00001c02ff007988 */ /* 0x0009e4000800080c */
.L_x_27:
[----:B------:R-:W-:Y:S05]  /*0d70*/  BSYNC.RECONVERGENT B1 ;  /* 0x0000000000017941 */ /* 0x000fea0003800200 */
.L_x_26:
[----:B------:R-:W-:Y:S04]  /*0d80*/  BSSY.RECONVERGENT B2, `(.L_x_28) ;  /* 0x000001a000027945 */ /* 0x000fe80003800200 */
[----:B------:R-:W-:Y:S04]  /*0d90*/  BSSY.RELIABLE B1, `(.L_x_29) ;  /* 0x0000015000017945 */ /* 0x000fe80003800100 */
[----:B------:R-:W-:Y:S05]  /*0da0*/  @P3 BRA `(.L_x_30) ;  /* 0x0000000000203947 */ /* 0x000fea0003800000 */
[----:B---345:R-:W3:Y:S02]  /*0db0*/  LDS R2, [UR12+0x34] ;  /* 0x0000340cff027984 */ /* 0x038ee40008000800 */
[----:B---3--:R-:W-:-:S05]  /*0dc0*/  LOP3.LUT R2, R2, 0x38, RZ, 0xb8, !PT ;  /* 0x0000003802027812 */ /* 0x008fca00078eb8ff */
[----:B------:R3:W-:Y:S01]  /*0dd0*/  STS [UR12+0x34], R2 ;  /* 0x00003402ff007988 */ /* 0x0007e2000800080c */
[----:B------:R-:W-:Y:S05]  /*0de0*/  @P3 BRA `(.L_x_31) ;  /* 0x0000000000203947 */ /* 0x000fea0003800000 */
[----:B---3--:R-:W3:Y:S01]  /*0df0*/  LDS R2, [UR12+0x8] ;  /* 0x0000080cff027984 */ /* 0x008ee20008000800 */
[----:B------:R-:W-:-:S05]  /*0e00*/  IMAD.MOV.U32 R3, RZ, RZ, 0x780 ;  /* 0x00000780ff037424 */ /* 0x000fca00078e00ff */
[----:B---3--:R-:W-:-:S05]  /*0e10*/  LOP3.LUT R2, R2, 0x500, R3, 0xd8, !PT ;  /* 0x0000050002027812 */ /* 0x008fca00078ed803 */
[----:B------:R3:W-:Y:S02]  /*0e20*/  STS [UR12+0x8], R2 ;  /* 0x00000802ff007988 */ /* 0x0007e4000800080c */
.L_x_30:
[----:B------:R-:W-:Y:S05]  /*0e30*/  @P3 BRA `(.L_x_32) ;  /* 0x0000000000283947 */ /* 0x000fea0003800000 */
[----:B---345:R-:W3:Y:S02]  /*0e40*/  LDS R2, [UR12+0x8] ;  /* 0x0000080cff027984 */ /* 0x038ee40008000800 */
[----:B---3--:R-:W-:-:S05]  /*0e50*/  LOP3.LUT R2, R2, 0x1800, RZ, 0xb8, !PT ;  /* 0x0000180002027812 */ /* 0x008fca00078eb8ff */
[----:B------:R4:W-:Y:S02]  /*0e60*/  STS [UR12+0x8], R2 ;  /* 0x00000802ff007988 */ /* 0x0009e4000800080c */
.L_x_31:
[----:B------:R-:W-:Y:S05]  /*0e70*/  @P3 BREAK.RELIABLE B1 ;  /* 0x0000000000013942 */ /* 0x000fea0003800100 */
[----:B------:R-:W-:Y:S05]  /*0e80*/  @P3 BRA `(.L_x_33) ;  /* 0x0000000000243947 */ /* 0x000fea0003800000 */
[----:B---34-:R-:W3:Y:S01]  /*0e90*/  LDS R2, [UR12+0x8] ;  /* 0x0000080cff027984 */ /* 0x018ee20008000800 */
[----:B------:R-:W-:-:S05]  /*0ea0*/  IMAD.MOV.U32 R3, RZ, RZ, 0x6000 ;  /* 0x00006000ff037424 */ /* 0x000fca00078e00ff */
[----:B---3--:R-:W-:-:S04]  /*0eb0*/  LOP3.LUT R2, R2, 0x6000, R3, 0xd8, !PT ;  /* 0x0000600002027812 */ /* 0x008fc800078ed803 */
[----:B------:R-:W-:-:S05]  /*0ec0*/  LOP3.LUT R2, R2, 0x400000, RZ, 0xb8, !PT ;  /* 0x0040000002027812 */ /* 0x000fca00078eb8ff */
[----:B------:R3:W-:Y:S02]  /*0ed0*/  STS [UR12+0x8], R2 ;  /* 0x00000802ff007988 */ /* 0x0007e4000800080c */
.L_x_32:
[----:B------:R-:W-:Y:S05]  /*0ee0*/  BSYNC.RELIABLE B1 ;  /* 0x0000000000017941 */ /* 0x000fea0003800100 */
.L_x_29:
[----:B---345:R-:W3:Y:S02]  /*0ef0*/  @!P3 LDS R2, [UR12+0x8] ;  /* 0x0000080cff02b984 */ /* 0x038ee40008000800 */
[----:B---3--:R-:W-:-:S05]  /*0f00*/  @!P3 LOP3.LUT R2, R2, 0x8000, RZ, 0xb8, !PT ;  /* 0x000080000202b812 */ /* 0x008fca00078eb8ff */
[----:B------:R5:W-:Y:S02]  /*0f10*/  @!P3 STS [UR12+0x8], R2 ;  /* 0x00000802ff00b988 */ /* 0x000be4000800080c */
.L_x_33:
[----:B------:R-:W-:Y:S05]  /*0f20*/  BSYNC.RECONVERGENT B2 ;  /* 0x0000000000027941 */ /* 0x000fea0003800200 */
.L_x_28:
[----:B------:R-:W-:Y:S05]  /*0f30*/  WARPSYNC.ALL ;  /* 0x0000000000007948 */ /* 0x000fea0003800000 */
[----:B------:R-:W-:Y:S01]  /*0f40*/  NOP ;  /* 0x0000000000007918 */ /* 0x000fe20000000000 */
[----:B------:R-:W-:-:S04]  /*0f50*/  UIADD3 UR5, UPT, UPT, UR4, 0x80, URZ ;  /* 0x0000008004057890 */ /* 0x000fc8000fffe0ff */
[----:B------:R-:W-:-:S04]  /*0f60*/  UIADD3 UR22, UP0, UPT, UR5, UR14, URZ ;  /* 0x0000000e05167290 */ /* 0x000fc8000ff1e0ff */
[----:B------:R-:W-:Y:S01]  /*0f70*/  ULEA.HI.X.SX32 UR23, UR5, UR15, 0x1, UP0 ;  /* 0x0000000f05177291 */ /* 0x000fe200080f0eff */
[----:B------:R-:W-:Y:S11]  /*0f80*/  @P0 BRA `(.L_x_34) ;  /* 0x0000000000300947 */ /* 0x000ff60003800000 */
[----:B---345:R-:W3:Y:S01]  /*0f90*/  S2R R2, SR_LANEID ;  /* 0x0000000000027919 */ /* 0x038ee20000000000 */
[----:B------:R-:W-:Y:S05]  /*0fa0*/  WARPSYNC.ALL ;  /* 0x0000000000007948 */ /* 0x000fea0003800000 */
[----:B------:R-:W-:Y:S01]  /*0fb0*/  NOP ;  /* 0x0000000000007918 */ /* 0x000fe20000000000 */
[----:B---3--:R-:W-:-:S05]  /*0fc0*/  IMAD.SHL.U32 R6, R2, 0x4, RZ ;  /* 0x0000000402067824 */ /* 0x008fca00078e00ff */
[----:B------:R-:W3:Y:S01]  /*0fd0*/  LDS R7, [R6+UR12] ;  /* 0x0000000c06077984 */ /* 0x000ee20008000800 */
[----:B------:R-:W-:-:S05]  /*0fe0*/  IADD3 R2, P1, PT, R6, UR22, RZ ;  /* 0x0000001606027c10 */ /* 0x000fca000ff3e0ff */
[----:B------:R-:W-:-:S05]  /*0ff0*/  IMAD.X R3, RZ, RZ, UR23, P1 ;  /* 0x00000017ff037e24 */ /* 0x000fca00088e06ff */
[----:B---3--:R3:W4:Y:S01]  /*1000*/  ATOMG.E.EXCH.STRONG.GPU PT, RZ, [R2], R7 ;  /* 0x0000000702ff73a8 */ /* 0x00872200041ee100 */
[----:B------:R-:W-:-:S04]  /*1010*/  DEPBAR {5,4,3,2,1,0} ;  /* 0x0000003f0000791a */ /* 0x000fc80000000000 */
[----:B------:R-:W5:Y:S02]  /*1020*/  CCTL.E.C.LDCU.IV.DEEP [UR22] ;  /* 0x0000000016007540 */ /* 0x000f640009c08000 */
[----:B-----5:R3:W-:Y:S01]  /*1030*/  UTMACCTL.IV [UR22] ;  /* 0x00000000160079b9 */ /* 0x0207e20008000000 */
[----:B------:R-:W-:Y:S01]  /*1040*/  NOP ;  /* 0x0000000000007918 */ /* 0x000fe20000000000 */
.L_x_34:
[----:B------:R-:W-:Y:S05]  /*1050*/  @P0 BRA `(.L_x_35) ;  /* 0x00000000000c0947 */ /* 0x000fea0003800000 */
[----:B------:R0:W-:Y:S01]  /*1060*/  UTMACMDFLUSH ;  /* 0x00000000000079b7 */ /* 0x0001e20000000000 */
[----:B------:R-:W-:Y:S05]  /*1070*/  @P0 BRA `(.L_x_35) ;  /* 0x0000000000040947 */ /* 0x000fea0003800000 */
[----:B------:R-:W-:-:S04]  /*1080*/  DEPBAR.LE SB0, 0x0 ;  /* 0x000080000000791a */ /* 0x000fc80000000000 */
.L_x_35:
[----:B------:R-:W-:Y:S05]  /*1090*/  WARPSYNC.ALL ;  /* 0x0000000000007948 */ /* 0x000fea0003800000 */
[----:B------:R-:W-:Y:S01]  /*10a0*/  NOP ;  /* 0x0000000000007918 */ /* 0x000fe20000000000 */
[----:B----4-:R-:W-:Y:S06]  /*10b0*/  BAR.SYNC.DEFER_BLOCKING 0x0 ;  /* 0x0000000000007b1d */ /* 0x010fec0000010000 */
[----:B------:R-:W-:Y:S02]  /*10c0*/  BSSY.RECONVERGENT B2, `(.L_x_36) ;  /* 0x000000b000027945 */ /* 0x000fe40003800200 */
[----:B------:R-:W-:Y:S06]  /*10d0*/  BAR.SYNC.DEFER_BLOCKING 0x0 ;  /* 0x0000000000007b1d */ /* 0x000fec0000010000 */
[----:B------:R4:W-:Y:S01]  /*10e0*/  @!P0 STS [R11], RZ ;  /* 0x000000ff0b008388 */ /* 0x0009e20000000800 */
[----:B------:R-:W-:Y:S01]  /*10f0*/  NOP ;  /* 0x0000000000007918 */ /* 0x000fe20000000000 */
[----:B------:R-:W-:Y:S05]  /*1100*/  @P3 BRA `(.L_x_37) ;  /* 0x0000000000183947 */ /* 0x000fea0003800000 */
[----:B---3-5:R-:W3:Y:S01]  /*1110*/  LDS R2, [UR12+0x8] ;  /* 0x0000080cff027984 */ /* 0x028ee20008000800 */
[----:B------:R-:W5:Y:S01]  /*1120*/  LDC.64 R6, c[0x0][0x390] ;  /* 0x0000e400ff067b82 */ /* 0x000f620000000a00 */
[----:B------:R-:W-:Y:S02]  /*1130*/  IMAD.MOV.U32 R3, RZ, RZ, 0x70 ;  /* 0x00000070ff037424 */ /* 0x000fe400078e00ff */
[----:B-----5:R5:W-:Y:S03]  /*1140*/  STS.64 [UR12], R6 ;  /* 0x00000006ff007988 */ /* 0x020be60008000a0c */
[----:B---3--:R-:W-:-:S05]  /*1150*/  LOP3.LUT R2, R2, 0x10, R3, 0xd8, !PT ;  /* 0x0000001002027812 */ /* 0x008fca00078ed803 */
[----:B------:R5:W-:Y:S02]  /*1160*/  STS [UR12+0x8], R2 ;  /* 0x00000802ff007988 */ /* 0x000be4000800080c */
.L_x_37:
[----:B---3--:R-:W-:Y:S05]  /*1170*/  BSYNC.RECONVERGENT B2 ;  /* 0x0000000000027941 */ /* 0x008fea0003800200 */
.L_x_36:
[----:B------:R-:W-:Y:S04]  /*1180*/  BSSY.RECONVERGENT B3, `(.L_x_38) ;  /* 0x0000011000037945 */ /* 0x000fe80003800200 */
[----:B------:R-:W-:Y:S04]  /*1190*/  BSSY.RELIABLE B2, `(.L_x_39) ;  /* 0x000000e000027945 */ /* 0x000fe80003800100 */
[----:B------:R-:W-:Y:S05]  /*11a0*/  @P3 BRA `(.L_x_40) ;  /* 0x0000000000243947 */ /* 0x000fea0003800000 */
[----:B-----5:R-:W3:Y:S01]  /*11b0*/  LDS R2, [UR12+0x34] ;  /* 0x0000340cff027984 */ /* 0x020ee20008000800 */
[----:B------:R-:W-:-:S05]  /*11c0*/  IMAD.MOV.U32 R3, RZ, RZ, 0x3f000000 ;  /* 0x3f000000ff037424 */ /* 0x000fca00078e00ff */
[----:B---3--:R-:W-:-:S05]  /*11d0*/  LOP3.LUT R2, R2, 0xff000000, R3, 0xb8, !PT ;  /* 0xff00000002027812 */ /* 0x008fca00078eb803 */
[----:B------:R3:W-:Y:S01]  /*11e0*/  STS [UR12+0x34], R2 ;  /* 0x00003402ff007988 */ /* 0x0007e2000800080c */
[----:B------:R-:W-:Y:S05]  /*11f0*/  @P3 BRA `(.L_x_41) ;  /* 0x00000000001c3947 */ /* 0x000fea0003800000 */
[----:B---3--:R-:W3:Y:S01]  /*1200*/  LDS R2, [UR12+0x38] ;  /* 0x0000380cff027984 */ /* 0x008ee20008000800 */
[----:B------:R-:W-:-:S05]  /*1210*/  IMAD.MOV.U32 R3, RZ, RZ, 0x3f ;  /* 0x0000003fff037424 */ /* 0x000fca00078e00ff */
[----:B---3--:R-:W-:-:S05]  /*1220*/  LOP3.LUT R2, R2, 0xff, R3, 0xb8, !PT ;  /* 0x000000ff02027812 */ /* 0x008fca00078eb803 */
[----:B------:R3:W-:Y:S02]  /*1230*/  STS [UR12+0x38], R2 ;  /* 0x00003802ff007988 */ /* 0x0007e4000800080c */
.L_x_40:
[----:B------:R-:W-:Y:S05]  /*1240*/  @P3 BREAK.RELIABLE B2 ;  /* 0x0000000000023942 */ /* 0x000fea0003800100 */
[----:B------:R-:W-:Y:S05]  /*1250*/  @P3 BRA `(.L_x_42) ;  /* 0x00000000000c3947 */ /* 0x000fea0003800000 */
[----:B------:R2:W-:Y:S02]  /*1260*/  STS [UR12+0x20], R5 ;  /* 0x00002005ff007988 */ /* 0x0005e4000800080c */
.L_x_41:
[----:B------:R-:W-:Y:S05]  /*1270*/  BSYNC.RELIABLE B2 ;  /* 0x0000000000027941 */ /* 0x000fea0003800100 */
.L_x_39:
[----:B------:R2:W-:Y:S02]  /*1280*/  @!P3 STS [UR12+0x24], R4 ;  /* 0x00002404ff00b988 */ /* 0x0005e4000800080c */
.L_x_42:
[----:B------:R-:W-:Y:S05]  /*1290*/  BSYNC.RECONVERGENT B3 ;  /* 0x0000000000037941 */ /* 0x000fea0003800200 */
.L_x_38:
[----:B------:R-:W-:Y:S05]  /*12a0*/  WARPSYNC.ALL ;  /* 0x0000000000007948 */ /* 0x000fea0003800000 */
[----:B------:R-:W-:Y:S01]  /*12b0*/  NOP ;  /* 0x0000000000007918 */ /* 0x000fe20000000000 */
[----:B------:R-:W-:Y:S04]  /*12c0*/  BSSY.RECONVERGENT B3, `(.L_x_43) ;  /* 0x000000e000037945 */ /* 0x000fe80003800200 */
[----:B------:R-:W-:Y:S05]  /*12d0*/  @P3 BRA `(.L_x_44) ;  /* 0x0000000000303947 */ /* 0x000fea0003800000 */
[----:B------:R-:W2:Y:S02]  /*12e0*/  LDS R3, [UR12+0x34] ;  /* 0x0000340cff037984 */ /* 0x000ea40008000800 */
[----:B--2---:R-:W2:Y:S02]  /*12f0*/  LDC.64 R4, c[0x0][0x3b8] ;  /* 0x0000ee00ff047b82 */ /* 0x004ea40000000a00 */
[----:B---3-5:R-:W3:Y:S01]  /*1300*/  LDS R2, [UR12+0x1c] ;  /* 0x00001c0cff027984 */ /* 0x028ee20008000800 */
[C---:B--2---:R-:W-:Y:S01]  /*1310*/  SHF.L.U64.HI R5, R4.reuse, 0x1, R5 ;  /* 0x0000000104057819 */ /* 0x044fe20000010205 */
[----:B------:R-:W-:-:S03]  /*1320*/  IMAD.SHL.U32 R4, R4, 0x2, RZ ;  /* 0x0000000204047824 */ /* 0x000fc600078e00ff */
[--C-:B------:R-:W-:Y:S02]  /*1330*/  SHF.R.U32.HI R7, RZ, 0x4, R5.reuse ;  /* 0x00000004ff077819 */ /* 0x100fe40000011605 */
[----:B------:R-:W-:-:S05]  /*1340*/  SHF.R.U64 R4, R4, 0x4, R5 ;  /* 0x0000000404047819 */ /* 0x000fca0000001205 */
[----:B------:R2:W-:Y:S01]  /*1350*/  STS [UR12+0xc], R4 ;  /* 0x00000c04ff007988 */ /* 0x0005e2000800080c */
[----:B------:R-:W-:Y:S02]  /*1360*/  LOP3.LUT R3, R3, 0x7, RZ, 0xb8, !PT ;  /* 0x0000000703037812 */ /* 0x000fe400078eb8ff */
[----:B---3--:R-:W-:-:S03]  /*1370*/  LOP3.LUT R2, R2, 0xf, R7, 0xb8, !PT ;  /* 0x0000000f02027812 */ /* 0x008fc600078eb807 */
[----:B------:R2:W-:Y:S04]  /*1380*/  STS [UR12+0x34], R3 ;  /* 0x00003403ff007988 */ /* 0x0005e8000800080c */
[----:B------:R2:W-:Y:S02]  /*1390*/  STS [UR12+0x1c], R2 ;  /* 0x00001c02ff007988 */ /* 0x0005e4000800080c */
.L_x_44:
[----:B------:R-:W-:Y:S05]  /*13a0*/  BSYNC.RECONVERGENT B3 ;  /* 0x0000000000037941 */ /* 0x000fea0003800200 */
.L_x_43:
[----:B------:R-:W-:Y:S04]  /*13b0*/  BSSY.RECONVERGENT B4, `(.L_x_45) ;  /* 0x000001a000047945 */ /* 0x000fe80003800200 */
[----:B------:R-:W-:Y:S04]  /*13c0*/  BSSY.RELIABLE B3, `(.L_x_46) ;  /* 0x0000015000037945 */ /* 0x000fe80003800100 */
[----:B------:R-:W-:Y:S05]  /*13d0*/  @P3 BRA `(.L_x_47) ;  /* 0x0000000000203947 */ /* 0x000fea0003800000 */
[----:B--23-5:R-:W2:Y:S02]  /*13e0*/  LDS R2, [UR12+0x34] ;  /* 0x0000340cff027984 */ /* 0x02cea40008000800 */
[----:B--2---:R-:W-:-:S05]  /*13f0*/  LOP3.LUT R2, R2, 0x38, RZ, 0xb8, !PT ;  /* 0x0000003802027812 */ /* 0x004fca00078eb8ff */
[----:B------:R2:W-:Y:S01]  /*1400*/  STS [UR12+0x34], R2 ;  /* 0x00003402ff007988 */ /* 0x0005e2000800080c */
[----:B------:R-:W-:Y:S05]  /*1410*/  @P3 BRA `(.L_x_48) ;  /* 0x0000000000203947 */ /* 0x000fea0003800000 */
[----:B--2---:R-:W2:Y:S01]  /*1420*/  LDS R2, [UR12+0x8] ;  /* 0x0000080cff027984 */ /* 0x004ea20008000800 */
[----:B------:R-:W-:-:S05]  /*1430*/  IMAD.MOV.U32 R3, RZ, RZ, 0x780 ;  /* 0x00000780ff037424 */ /* 0x000fca00078e00ff */
[----:B--2---:R-:W-:-:S05]  /*1440*/  LOP3.LUT R2, R2, 0x500, R3, 0xd8, !PT ;  /* 0x0000050002027812 */ /* 0x004fca00078ed803 */
[----:B------:R2:W-:Y:S02]  /*1450*/  STS [UR12+0x8], R2 ;  /* 0x00000802ff007988 */ /* 0x0005e4000800080c */
.L_x_47:
[----:B------:R-:W-:Y:S05]  /*1460*/  @P3 BRA `(.L_x_49) ;  /* 0x0000000000283947 */ /* 0x000fea0003800000 */
[----:B--23-5:R-:W2:Y:S02]  /*1470*/  LDS R2, [UR12+0x8] ;  /* 0x0000080cff027984 */ /* 0x02cea40008000800 */
[----:B--2---:R-:W-:-:S05]  /*1480*/  LOP3.LUT R2, R2, 0x1800, RZ, 0xb8, !PT ;  /* 0x0000180002027812 */ /* 0x004fca00078eb8ff */
[----:B------:R3:W-:Y:S02]  /*1490*/  STS [UR12+0x8], R2 ;  /* 0x00000802ff007988 */ /* 0x0007e4000800080c */
.L_x_48:
[----:B------:R-:W-:Y:S05]  /*14a0*/  @P3 BREAK.RELIABLE B3 ;  /* 0x0000000000033942 */ /* 0x000fea0003800100 */
[----:B------:R-:W-:Y:S05]  /*14b0*/  @P3 BRA `(.L_x_50) ;  /* 0x0000000000243947 */ /* 0x000fea0003800000 */
[----:B--23--:R-:W2:Y:S01]  /*14c0*/  LDS R2, [UR12+0x8] ;  /* 0x0000080cff027984 */ /* 0x00cea20008000800 */
[----:B------:R-:W-:-:S05]  /*14d0*/  IMAD.MOV.U32 R3, RZ, RZ, 0x6000 ;  /* 0x00006000ff037424 */ /* 0x000fca00078e00ff */
[----:B--2---:R-:W-:-:S04]  /*14e0*/  LOP3.LUT R2, R2, 0x6000, R3, 0xd8, !PT ;  /* 0x0000600002027812 */ /* 0x004fc800078ed803 */
[----:B------:R-:W-:-:S05]  /*14f0*/  LOP3.LUT R2, R2, 0x400000, RZ, 0xb8, !PT ;  /* 0x0040000002027812 */ /* 0x000fca00078eb8ff */
[----:B------:R2:W-:Y:S02]  /*1500*/  STS [UR12+0x8], R2 ;  /* 0x00000802ff007988 */ /* 0x0005e4000800080c */
.L_x_49:
[----:B------:R-:W-:Y:S05]  /*1510*/  BSYNC.RELIABLE B3 ;  /* 0x0000000000037941 */ /* 0x000fea0003800100 */
.L_x_46:
[----:B--23-5:R-:W2:Y:S02]  /*1520*/  @!P3 LDS R2, [UR12+0x8] ;  /* 0x0000080cff02b984 */ /* 0x02cea40008000800 */
[----:B--2---:R-:W-:-:S05]  /*1530*/  @!P3 LOP3.LUT R2, R2, 0x8000, RZ, 0xb8, !PT ;  /* 0x000080000202b812 */ /* 0x004fca00078eb8ff */
[----:B------:R5:W-:Y:S02]  /*1540*/  @!P3 STS [UR12+0x8], R2 ;  /* 0x00000802ff00b988 */ /* 0x000be4000800080c */
.L_x_50:
[----:B------:R-:W-:Y:S05]  /*1550*/  BSYNC.RECONVERGENT B4 ;  /* 0x0000000000047941 */ /* 0x000fea0003800200 */
.L_x_45:
[----:B------:R-:W-:Y:S05]  /*1560*/  WARPSYNC.ALL ;  /* 0x0000000000007948 */ /* 0x000fea0003800000 */
[----:B------:R-:W-:Y:S01]  /*1570*/  NOP ;  /* 0x0000000000007918 */ /* 0x000fe20000000000 */
[----:B------:R-:W-:-:S04]  /*1580*/  UIADD3 UR4, UPT, UPT, UR4, 0x100, URZ ;  /* 0x0000010004047890 */ /* 0x000fc8000fffe0ff */
[----:B------:R-:W-:-:S04]  /*1590*/  UIADD3 UR14, UP0, UPT, UR4, UR14, URZ ;  /* 0x0000000e040e7290 */ /* 0x000fc8000ff1e0ff */
[----:B------:R-:W-:Y:S01]  /*15a0*/  ULEA.HI.X.SX32 UR15, UR4, UR15, 0x1, UP0 ;  /* 0x0000000f040f7291 */ /* 0x000fe200080f0eff */
[----:B------:R-:W-:Y:S11]  /*15b0*/  @P0 BRA `(.L_x_51) ;  /* 0x0000000000300947 */ /* 0x000ff60003800000 */
[----:B--23-5:R-:W2:Y:S01]  /*15c0*/  S2R R2, SR_LANEID ;  /* 0x0000000000027919 */ /* 0x02cea20000000000 */
[----:B------:R-:W-:Y:S05]  /*15d0*/  WARPSYNC.ALL ;  /* 0x0000000000007948 */ /* 0x000fea0003800000 */
[----:B------:R-:W-:Y:S01]  /*15e0*/  NOP ;  /* 0x0000000000007918 */ /* 0x000fe20000000000 */
[----:B--2---:R-:W-:-:S05]  /*15f0*/  IMAD.SHL.U32 R4, R2, 0x4, RZ ;  /* 0x0000000402047824 */ /* 0x004fca00078e00ff */
[----:B------:R-:W2:Y:S01]  /*1600*/  LDS R5, [R4+UR12] ;  /* 0x0000000c04057984 */ /* 0x000ea20008000800 */
[----:B------:R-:W-:-:S05]  /*1610*/  IADD3 R2, P1, PT, R4, UR14, RZ ;  /* 0x0000000e04027c10 */ /* 0x000fca000ff3e0ff */
[----:B------:R-:W-:-:S05]  /*1620*/  IMAD.X R3, RZ, RZ, UR15, P1 ;  /* 0x0000000fff037e24 */ /* 0x000fca00088e06ff */
[----:B--2---:R2:W3:Y:S01]  /*1630*/  ATOMG.E.EXCH.STRONG.GPU PT, RZ, [R2], R5 ;  /* 0x0000000502ff73a8 */ /* 0x0044e200041ee100 */
[----:B------:R-:W-:-:S04]  /*1640*/  DEPBAR {5,4,3,2,1,0} ;  /* 0x0000003f0000791a */ /* 0x000fc80000000000 */
[----:B------:R-:W5:Y:S02]  /*1650*/  CCTL.E.C.LDCU.IV.DEEP [UR14] ;  /* 0x000000000e007540 */ /* 0x000f640009c08000 */
[----:B-----5:R2:W-:Y:S01]  /*1660*/  UTMACCTL.IV [UR14] ;  /* 0x000000000e0079b9 */ /* 0x0205e20008000000 */
[----:B------:R-:W-:Y:S01]  /*1670*/  NOP ;  /* 0x0000000000007918 */ /* 0x000fe20000000000 */
.L_x_51:
[----:B------:R-:W-:Y:S05]  /*1680*/  @P0 BRA `(.L_x_52) ;  /* 0x00000000000c0947 */ /* 0x000fea0003800000 */
[----:B------:R0:W-:Y:S01]  /*1690*/  UTMACMDFLUSH ;  /* 0x00000000000079b7 */ /* 0x0001e20000000000 */
[----:B------:R-:W-:Y:S05]  /*16a0*/  @P0 BRA `(.L_x_52) ;  /* 0x0000000000040947 */ /* 0x000fea0003800000 */
[----:B------:R-:W-:-:S04]  /*16b0*/  DEPBAR.LE SB0, 0x0 ;  /* 0x000080000000791a */ /* 0x000fc80000000000 */
.L_x_52:
[----:B------:R-:W-:Y:S05]  /*16c0*/  WARPSYNC.ALL ;  /* 0x0000000000007948 */ /* 0x000fea0003800000 */
[----:B------:R-:W-:Y:S01]  /*16d0*/  NOP ;  /* 0x0000000000007918 */ /* 0x000fe20000000000 */
[----:B---3--:R-:W-:Y:S01]  /*16e0*/  BAR.SYNC.DEFER_BLOCKING 0x0 ;  /* 0x0000000000007b1d */ /* 0x008fe20000010000 */
[----:B--2--5:R-:W-:Y:S01]  /*16f0*/  SHF.R.U32.HI R2, RZ, 0x5, R0 ;  /* 0x00000005ff027819 */ /* 0x024fe20000011600 */
[----:B------:R-:W-:-:S03]  /*1700*/  USHF.L.U32 UR13, UR13, 0x8, URZ ;  /* 0x000000080d0d7899 */ /* 0x000fc600080006ff */
[----:B------:R-:W-:Y:S01]  /*1710*/  R2UR UR16, R2 ;  /* 0x00000000021072ca */ /* 0x000fe200000e0000 */
[----:B------:R-:W-:Y:S01]  /*1720*/  VOTEU.ALL UP0, P3 ;  /* 0x0000000000ff7886 */ /* 0x000fe20001800000 */
[----:B------:R-:W-:Y:S01]  /*1730*/  UMOV UR4, 0x1 ;  /* 0x0000000100047882 */ /* 0x000fe20000000000 */
[----:B------:R-:W-:Y:S01]  /*1740*/  VOTEU.ALL UP1, P3 ;  /* 0x0000000000ff7886 */ /* 0x000fe20001820000 */
[----:B------:R-:W-:Y:S02]  /*1750*/  BSSY.RECONVERGENT B4, `(.L_x_53) ;  /* 0x0000018000047945 */ /* 0x000fe40003800200 */
[----:B------:R-:W-:-:S04]  /*1760*/  @!UP0 UIADD3 UR8, UPT, UPT, -UR4, 0x100000, URZ ;  /* 0x0010000004088890 */ /* 0x000fc8000fffe1ff */
[----:B------:R-:W-:Y:S02]  /*1770*/  @!UP0 USHF.L.U32 UR9, UR8, 0xb, URZ ;  /* 0x0000000b08098899 */ /* 0x000fe400080006ff */
[----:B------:R-:W-:Y:S02]  /*1780*/  @!UP0 USHF.L.U32 UR8, UR8, 0x1, URZ ;  /* 0x0000000108088899 */ /* 0x000fe400080006ff */
[----:B------:R-:W-:-:S04]  /*1790*/  @!UP0 UIADD3 UR4, UPT, UPT, -UR4, 0x100000, URZ ;  /* 0x0010000004048890 */ /* 0x000fc8000fffe1ff */
[----:B------:R-:W-:Y:S02]  /*17a0*/  @!UP0 USHF.L.U32 UR5, UR4, 0xb, URZ ;  /* 0x0000000b04058899 */ /* 0x000fe400080006ff */
[----:B------:R-:W-:Y:S01]  /*17b0*/  @!UP0 USHF.L.U32 UR4, UR4, 0x1, URZ ;  /* 0x0000000104048899 */ /* 0x000fe200080006ff */
[----:B------:R-:W-:Y:S01]  /*17c0*/  VOTEU.ALL UP0, P3 ;  /* 0x0000000000ff7886 */ /* 0x000fe20001800000 */
[----:B------:R-:W2:Y:S04]  /*17d0*/  FENCE.VIEW.ASYNC.S ;  /* 0x00000000000073c6 */ /* 0x000ea80000000000 */
[----:B--2---:R2:W3:Y:S06]  /*17e0*/  @!UP0 SYNCS.EXCH.64 URZ, [UR12+0xf000], UR8 ;  /* 0x00f000080cff85b2 */ /* 0x0044ec0008000100 */
[----:B------:R2:W3:Y:S02]  /*17f0*/  @!UP1 SYNCS.EXCH.64 URZ, [UR12+0xf020], UR4 ;  /* 0x00f020040cff95b2 */ /* 0x0004e40008000100 */
[----:B---3--:R-:W-:Y:S06]  /*1800*/  BAR.SYNC.DEFER_BLOCKING 0x0 ;  /* 0x0000000000007b1d */ /* 0x008fec0000010000 */
[----:B------:R-:W-:Y:S05]  /*1810*/  @P3 BRA `(.L_x_54) ;  /* 0x00000000002c3947 */ /* 0x000fea0003800000 */
[----:B--2---:R-:W-:Y:S02]  /*1820*/  UMOV UR4, 0x1 ;  /* 0x0000000100047882 */ /* 0x004fe40000000000 */
[----:B------:R-:W-:-:S04]  /*1830*/  UIADD3 UR8, UPT, UPT, -UR4, 0x100000, URZ ;  /* 0x0010000004087890 */ /* 0x000fc8000fffe1ff */
[----:B------:R-:W-:Y:S02]  /*1840*/  USHF.L.U32 UR9, UR8, 0xb, URZ ;  /* 0x0000000b08097899 */ /* 0x000fe400080006ff */
[----:B------:R-:W-:Y:S02]  /*1850*/  USHF.L.U32 UR8, UR8, 0x1, URZ ;  /* 0x0000000108087899 */ /* 0x000fe400080006ff */
[----:B------:R-:W-:-:S04]  /*1860*/  UIADD3 UR4, UPT, UPT, -UR4, 0x100000, URZ ;  /* 0x0010000004047890 */ /* 0x000fc8000fffe1ff */
[----:B------:R-:W-:Y:S02]  /*1870*/  USHF.L.U32 UR5, UR4, 0xb, URZ ;  /* 0x0000000b04057899 */ /* 0x000fe400080006ff */
[----:B------:R-:W-:Y:S01]  /*1880*/  USHF.L.U32 UR4, UR4, 0x1, URZ ;  /* 0x0000000104047899 */ /* 0x000fe200080006ff */
[----:B------:R-:W2:Y:S03]  /*1890*/  FENCE.VIEW.ASYNC.S ;  /* 0x00000000000073c6 */ /* 0x000ea60000000000 */
[----:B--2---:R3:W5:Y:S08]  /*18a0*/  SYNCS.EXCH.64 URZ, [UR12+0xf008], UR8 ;  /* 0x00f008080cff75b2 */ /* 0x0047700008000100 */
[----:B------:R3:W2:Y:S02]  /*18b0*/  SYNCS.EXCH.64 URZ, [UR12+0xf028], UR4 ;  /* 0x00f028040cff75b2 */ /* 0x0006a40008000100 */
[----:B---3--:R-:W-:Y:S01]  /*18c0*/  NOP ;  /* 0x0000000000007918 */ /* 0x008fe20000000000 */
.L_x_54:
[----:B--2---:R-:W-:Y:S05]  /*18d0*/  BSYNC.RECONVERGENT B4 ;  /* 0x0000000000047941 */ /* 0x004fea0003800200 */
.L_x_53:
[----:B-----5:R-:W-:Y:S01]  /*18e0*/  BAR.SYNC.DEFER_BLOCKING 0x0 ;  /* 0x0000000000007b1d */ /* 0x020fe20000010000 */
[----:B------:R-:W-:Y:S01]  /*18f0*/  UIADD3 UR10, UPT, UPT, UR12, 0xf020, URZ ;  /* 0x0000f0200c0a7890 */ /* 0x000fe2000fffe0ff */
[----:B------:R-:W-:Y:S01]  /*1900*/  ISETP.GE.AND P0, PT, R10, 0x1, PT ;  /* 0x000000010a00780c */ /* 0x000fe20003f06270 */
[----:B------:R-:W-:-:S03]  /*1910*/  USHF.L.U32 UR11, UR7, 0x6, URZ ;  /* 0x00000006070b7899 */ /* 0x000fc600080006ff */
[----:B------:R-:W-:Y:S04]  /*1920*/  BSSY.RECONVERGENT B4, `(.L_x_55) ;  /* 0x000000d000047945 */ /* 0x000fe80003800200 */
[----:B------:R-:W-:Y:S05]  /*1930*/  @P3 BRA `(.L_x_56) ;  /* 0x00000000002c3947 */ /* 0x000fea0003800000 */
[----:B------:R-:W-:Y:S02]  /*1940*/  UMOV UR4, 0x1 ;  /* 0x0000000100047882 */ /* 0x000fe40000000000 */
[----:B------:R-:W-:-:S04]  /*1950*/  UIADD3 UR8, UPT, UPT, -UR4, 0x100000, URZ ;  /* 0x0010000004087890 */ /* 0x000fc8000fffe1ff */
[----:B------:R-:W-:Y:S02]  /*1960*/  USHF.L.U32 UR9, UR8, 0xb, URZ ;  /* 0x0000000b08097899 */ /* 0x000fe400080006ff */
[----:B------:R-:W-:Y:S02]  /*1970*/  USHF.L.U32 UR8, UR8, 0x1, URZ ;  /* 0x0000000108087899 */ /* 0x000fe400080006ff */
[----:B------:R-:W-:-:S04]  /*1980*/  UIADD3 UR4, UPT, UPT, -UR4, 0x100000, URZ ;  /* 0x0010000004047890 */ /* 0x000fc8000fffe1ff */
[----:B------:R-:W-:Y:S02]  /*1990*/  USHF.L.U32 UR5, UR4, 0xb, URZ ;  /* 0x0000000b04057899 */ /* 0x000fe400080006ff */
[----:B------:R-:W-:Y:S01]  /*19a0*/  USHF.L.U32 UR4, UR4, 0x1, URZ ;  /* 0x0000000104047899 */ /* 0x000fe200080006ff */
[----:B------:R-:W2:Y:S03]  /*19b0*/  FENCE.VIEW.ASYNC.S ;  /* 0x00000000000073c6 */ /* 0x000ea60000000000 */
[----:B--2---:R2:W3:Y:S08]  /*19c0*/  SYNCS.EXCH.64 URZ, [UR12+0xf010], UR8 ;  /* 0x00f010080cff75b2 */ /* 0x0044f00008000100 */
[----:B------:R2:W5:Y:S01]  /*19d0*/  SYNCS.EXCH.64 URZ, [UR12+0xf030], UR4 ;  /* 0x00f030040cff75b2 */ /* 0x0005620008000100 */
[----:B------:R-:W-:Y:S01]  /*19e0*/  NOP ;  /* 0x0000000000007918 */ /* 0x000fe20000000000 */
.L_x_56:
[----:B--2---:R-:W-:Y:S05]  /*19f0*/  BSYNC.RECONVERGENT B4 ;  /* 0x0000000000047941 */ /* 0x004fea0003800200 */
.L_x_55:
[----:B------:R-:W-:Y:S05]  /*1a00*/  @!P0 BRA `(.L_x_57) ;  /* 0x0000000800388947 */ /* 0x000fea0003800000 */
[----:B---3-5:R-:W-:Y:S01]  /*1a10*/  BAR.SYNC.DEFER_BLOCKING 0x0 ;  /* 0x0000000000007b1d */ /* 0x028fe20000010000 */
[----:B------:R-:W-:Y:S01]  /*1a20*/  ELECT P1, URZ, PT ;  /* 0x0000000000ff782f */ /* 0x000fe20003820000 */
[----:B------:R-:W-:Y:S01]  /*1a30*/  @!P3 IMAD.MOV.U32 R2, RZ, RZ, 0x5000 ;  /* 0x00005000ff02b424 */ /* 0x000fe200078e00ff */
[----:B------:R-:W-:Y:S02]  /*1a40*/  ULOP3.LUT UR6, UR16, 0x3, URZ, 0xc0, !UPT ;  /* 0x0000000310067892 */ /* 0x000fe4000f8ec0ff */
[----:B------:R-:W-:Y:S01]  /*1a50*/  ISETP.LT.U32.AND P1, PT, R68, 0x20, P1 ;  /* 0x000000204400780c */ /* 0x000fe20000f21070 */
[----:B------:R-:W-:Y:S02]  /*1a60*/  UIADD3 UR4, UPT, UPT, UR12, 0xc000, URZ ;  /* 0x0000c0000c047890 */ /* 0x000fe4000fffe0ff */
[----:B------:R-:W-:Y:S02]  /*1a70*/  ULEA UR28, UR6, UR12, 0xc ;  /* 0x0000000c061c7291 */ /* 0x000fe4000f8e60ff */
[----:B------:R-:W-:Y:S01]  /*1a80*/  ULEA UR30, UR6, UR13, 0x6 ;  /* 0x0000000d061e7291 */ /* 0x000fe2000f8e30ff */
[----:B------:R-:W-:Y:S01]  /*1a90*/  UMOV UR7, UR11 ;  /* 0x0000000b00077c82 */ /* 0x000fe20008000000 */
[----:B------:R-:W-:-:S04]  /*1aa0*/  ELECT P0, URZ, PT ;  /* 0x0000000000ff782f */ /* 0x000fc80003800000 */
[----:B------:R-:W-:Y:S02]  /*1ab0*/  ISETP.LT.U32.AND P0, PT, R68, 0x80, P0 ;  /* 0x000000804400780c */ /* 0x000fe40000701070 */
[----:B------:R-:W-:Y:S01]  /*1ac0*/  VOTEU.ANY UP0, P1 ;  /* 0x0000000000ff7886 */ /* 0x000fe20000800100 */
[----:B------:R-:W-:-:S04]  /*1ad0*/  VOTEU.ANY UP2, P1 ;  /* 0x0000000000ff7886 */ /* 0x000fc80000840100 */
[----:B------:R-:W-:Y:S02]  /*1ae0*/  @UP0 UIADD3 UR5, UPT, UPT, UR12, 0xf000, URZ ;  /* 0x0000f0000c050890 */ /* 0x000fe4000fffe0ff */
[----:B------:R2:W-:Y:S01]  /*1af0*/  @!P3 SYNCS.ARRIVE.TRANS64 RZ, [UR12+0xf000], R2 ;  /* 0x00f00002ffffb9a7 */ /* 0x0005e2000800000c */
[----:B------:R-:W-:Y:S01]  /*1b00*/  @UP0 UMOV UR6, URZ ;  /* 0x000000ff00060c82 */ /* 0x000fe20008000000 */
[----:B------:R-:W-:Y:S01]  /*1b10*/  BAR.SYNC.DEFER_BLOCKING 0x0 ;  /* 0x0000000000007b1d */ /* 0x000fe20000010000 */
[----:B------:R-:W-:-:S05]  /*1b20*/  UISETP.NE.U32.AND UP0, UPT, UR16, URZ, UPT ;  /* 0x000000ff1000728c */ /* 0x000fca000bf05070 */
[----:B------:R-:W-:Y:S01]  /*1b30*/  VOTEU.ANY UP1, P0 ;  /* 0x0000000000ff7886 */ /* 0x000fe20000020100 */
[----:B------:R-:W-:-:S04]  /*1b40*/  VOTEU.ANY UP3, P0 ;  /* 0x0000000000ff7886 */ /* 0x000fc80000060100 */
[----:B------:R-:W-:Y:S01]  /*1b50*/  @UP1 UIADD3 UR29, UPT, UPT, UR12, 0xf000, URZ ;  /* 0x0000f0000c1d1890 */ /* 0x000fe2000fffe0ff */
[----:B------:R-:W-:Y:S01]  /*1b60*/  @UP1 UMOV UR31, URZ ;  /* 0x000000ff001f1c82 */ /* 0x000fe20008000000 */
[----:B------:R2:W-:Y:S01]  /*1b70*/  @UP2 UTMALDG.2D [UR4], [UR20] ;  /* 0x00000004140025b4 */ /* 0x0005e20008008000 */
[----:B------:R3:W-:Y:S06]  /*1b80*/  MEMBAR.ALL.CTA ;  /* 0x0000000000007992 */ /* 0x0007ec0000008000 */
[----:B---3--:R-:W3:Y:S02]  /*1b90*/  FENCE.VIEW.ASYNC.S ;  /* 0x00000000000073c6 */ /* 0x008ee40000000000 */
[----:B---3--:R-:W-:Y:S06]  /*1ba0*/  BAR.SYNC.DEFER_BLOCKING 0x0 ;  /* 0x0000000000007b1d */ /* 0x008fec0000010000 */
[----:B------:R2:W-:Y:S02]  /*1bb0*/  @UP3 UTMALDG.2D [UR28], [UR22] ;  /* 0x0000001c160035b4 */ /* 0x0005e40008008000 */
[----:B------:R-:W-:Y:S06]  /*1bc0*/  BAR.SYNC.DEFER_BLOCKING 0x0 ;  /* 0x0000000000007b1d */ /* 0x000fec0000010000 */
[----:B------:R-:W3:Y:S02]  /*1bd0*/  SYNCS.PHASECHK.TRANS64.TRYWAIT P0, [UR12+0xf000], RZ ;  /* 0x00f000ffff0075a7 */ /* 0x000ee4000800110c */
[----:B--23--:R-:W-:Y:S05]  /*1be0*/  @!P0 BRA `(.L_x_58) ;  /* 0x0000000c00f08947 */ /* 0x00cfea0003800000 */
.L_x_74:
[----:B------:R-:W-:Y:S05]  /*1bf0*/  BRA.U UP0, `(.L_x_59) ;  /* 0x0000000100587547 */ /* 0x000fea000b800000 */
[----:B------:R-:W-:Y:S02]  /*1c00*/  USHF.R.U32.HI UR6, URZ, 0x4, UR12 ;  /* 0x00000004ff067899 */ /* 0x000fe4000801160c */
[----:B------:R-:W-:Y:S02]  /*1c10*/  USHF.R.U32.HI UR4, URZ, 0x4, UR4 ;  /* 0x00000004ff047899 */ /* 0x000fe40008011604 */
[----:B------:R-:W-:Y:S02]  /*1c20*/  USGXT.U32 UR6, UR6, 0xe ;  /* 0x0000000e0606789a */ /* 0x000fe40008000000 */
[----:B------:R-:W-:Y:S01]  /*1c30*/  USGXT.U32 UR4, UR4, 0xe ;  /* 0x0000000e0404789a */ /* 0x000fe20008000000 */
[----:B------:R-:W-:Y:S01]  /*1c40*/  UMOV UR18, 0x1000080 ;  /* 0x0100008000127882 */ /* 0x000fe20000000000 */
[----:B------:R-:W-:Y:S01]  /*1c50*/  UMOV UR19, 0x40004040 ;  /* 0x4000404000137882 */ /* 0x000fe20000000000 */
[----:B------:R-:W-:Y:S01]  /*1c60*/  UMOV UR7, URZ ;  /* 0x000000ff00077c82 */ /* 0x000fe20008000000 */
[----:B------:R-:W-:Y:S01]  /*1c70*/  UMOV UR8, 0xfffffffe ;  /* 0xfffffffe00087882 */ /* 0x000fe20000000000 */
[----:B------:R-:W-:Y:S01]  /*1c80*/  UMOV UR9, 0x7fffbfdf ;  /* 0x7fffbfdf00097882 */ /* 0x000fe20000000000 */
[----:B------:R-:W-:Y:S01]  /*1c90*/  UMOV UR5, URZ ;  /* 0x000000ff00057c82 */ /* 0x000fe20008000000 */
[----:B------:R-:W-:-:S02]  /*1ca0*/  UIADD3.64 UR18, UPT, UPT, UR6, UR18, URZ ;  /* 0x0000001206127297 */ /* 0x000fc4000fffe0ff */
[----:B------:R-:W-:Y:S02]  /*1cb0*/  ULOP3.LUT UR6, UR6, 0x1000000, URZ, 0xfc, !UPT ;  /* 0x0100000006067892 */ /* 0x000fe4000f8efcff */
[----:B------:R-:W-:Y:S01]  /*1cc0*/  UIADD3.64 UR8, UPT, UPT, UR4, -UR8, URZ ;  /* 0x8000000804087297 */ /* 0x000fe2000fffe0ff */
[----:B------:R-:W-:Y:S01]  /*1cd0*/  UMOV UR26, 0x0 ;  /* 0x00000000001a7882 */ /* 0x000fe20000000000 */
[----:B------:R-:W-:Y:S01]  /*1ce0*/  UMOV UR27, 0x4410490 ;  /* 0x04410490001b7882 */ /* 0x000fe20000000000 */
[----:B------:R-:W-:Y:S01]  /*1cf0*/  UMOV UR5, 0x80004020 ;  /* 0x8000402000057882 */ /* 0x000fe20000000000 */
[----:B------:R-:W-:Y:S01]  /*1d00*/  UMOV UR7, 0x40004040 ;  /* 0x4000404000077882 */ /* 0x000fe20000000000 */
[----:B------:R-:W-:Y:S01]  /*1d10*/  UMOV UR28, 0x0 ;  /* 0x00000000001c7882 */ /* 0x000fe20000000000 */
[----:B------:R-:W-:Y:S01]  /*1d20*/  UMOV UR29, 0x4410490 ;  /* 0x04410490001d7882 */ /* 0x000fe20000000000 */
[----:B------:R2:W-:Y:S02]  /*1d30*/  UTCHMMA gdesc[UR4], gdesc[UR6], tmem[UR24], tmem[UR26], idesc[UR27], !UPT ;  /* 0x00ff1a06040075ea */ /* 0x0005e4000f800018 */
[----:B------:R2:W-:Y:S01]  /*1d40*/  UTCHMMA gdesc[UR8], gdesc[UR18], tmem[UR24], tmem[UR28], idesc[UR29], UPT ;  /* 0x00ff1c12080075ea */ /* 0x0005e2000b800018 */
[----:B------:R-:W-:-:S02]  /*1d50*/  NOP ;  /* 0x0000000000007918 */ /* 0x000fc40000000000 */
.L_x_59:
[----:B------:R-:W-:Y:S01]  /*1d60*/  ELECT P0, URZ, PT ;  /* 0x0000000000ff782f */ /* 0x000fe20003800000 */
[----:B--2---:R-:W-:Y:S01]  /*1d70*/  UMOV UR4, UR10 ;  /* 0x0000000a00047c82 */ /* 0x004fe20008000000 */
[----:B------:R-:W-:Y:S02]  /*1d80*/  UMOV UR5, URZ ;  /* 0x000000ff00057c82 */ /* 0x000fe40008000000 */
[----:B------:R-:W-:-:S13]  /*1d90*/  ISETP.LT.U32.AND P0, PT, R68, 0x20, P0 ;  /* 0x000000204400780c */ /* 0x000fda0000701070 */
[----:B------:R-:W-:Y:S01]  /*1da0*/  VOTEU.ANY UP0, P0 ;  /* 0x0000000000ff7886 */ /* 0x000fe20000000100 */
[----:B------:R-:W-:Y:S01]  /*1db0*/  VOTEU.ANY UP1, P0 ;  /* 0x0000000000ff7886 */ /* 0x000fe20000020100 */
[----:B------:R-:W-:-:S03]  /*1dc0*/  ISETP.GE.U32.AND P0, PT, R10, 0x21, PT ;  /* 0x000000210a00780c */ /* 0x000fc60003f06070 */
[----:B------:R-:W-:Y:S02]  /*1dd0*/  @UP0 UMOV UR4, UR4 ;  /* 0x0000000400040c82 */ /* 0x000fe40008000000 */
[----:B------:R2:W-:Y:S01]  /*1de0*/  @UP1 UTCBAR [UR4], URZ ;  /* 0x000000ff040013e9 */ /* 0x0005e200080000ff */
[----:B------:R-:W-:Y:S06]  /*1df0*/  BAR.SYNC.DEFER_BLOCKING 0x0 ;  /* 0x0000000000007b1d */ /* 0x000fec0000010000 */
[----:B------:R-:W3:Y:S02]  /*1e00*/  SYNCS.PHASECHK.TRANS64.TRYWAIT P1, [UR12+0xf020], RZ ;  /* 0x00f020ffff0075a7 */ /* 0x000ee4000802110c */
[----:B--23--:R-:W-:Y:S05]  /*1e10*/  @!P1 BRA `(.L_x_60) ;  /* 0x0000000c00709947 */ /* 0x00cfea0003800000 */
.L_x_75:
[----:B------:R-:W-:Y:S01]  /*1e20*/  IMAD.MOV.U32 R2, RZ, RZ, RZ ;  /* 0x000000ffff027224 */ /* 0x000fe200078e00ff */
[----:B------:R-:W-:Y:S06]  /*1e30*/  @!P0 BRA `(.L_x_57) ;  /* 0x00000004002c8947 */ /* 0x000fec0003800000 */
[----:B------:R-:W2:Y:S01]  /*1e40*/  LDCU UR19, c[0x0][0x3a0] ;  /* 0x00007400ff1377ac */ /* 0x000ea20008000800 */
[----:B------:R-:W-:Y:S01]  /*1e50*/  UMOV UR17, 0x1 ;  /* 0x0000000100117882 */ /* 0x000fe20000000000 */
[----:B------:R-:W-:-:S05]  /*1e60*/  UMOV UR10, 0x20 ;  /* 0x00000020000a7882 */ /* 0x000fca0000000000 */
.L_x_64:
[----:B------:R-:W-:Y:S01]  /*1e70*/  BAR.SYNC.DEFER_BLOCKING 0x0 ;  /* 0x0000000000007b1d */ /* 0x000fe20000010000 */
[----:B------:R-:W-:Y:S01]  /*1e80*/  ULEA UR18, UR17, UR12, 0x3 ;  /* 0x0000000c11127291 */ /* 0x000fe2000f8e18ff */
[----:B------:R-:W-:Y:S01]  /*1e90*/  @!P3 IMAD.MOV.U32 R3, RZ, RZ, 0x5000 ;  /* 0x00005000ff03b424 */ /* 0x000fe200078e00ff */
[----:B------:R-:W-:Y:S01]  /*1ea0*/  ELECT P1, URZ, PT ;  /* 0x0000000000ff782f */ /* 0x000fe20003820000 */
[----:B------:R-:W-:-:S03]  /*1eb0*/  ULEA UR8, UR17, UR12, 0xc ;  /* 0x0000000c11087291 */ /* 0x000fc6000f8e60ff */
[----:B------:R-:W-:Y:S02]  /*1ec0*/  ISETP.LT.U32.AND P1, PT, R68, 0x20, P1 ;  /* 0x000000204400780c */ /* 0x000fe40000f21070 */
[----:B------:R-:W-:Y:S01]  /*1ed0*/  ELECT P0, URZ, PT ;  /* 0x0000000000ff782f */ /* 0x000fe20003800000 */
[----:B------:R-:W-:-:S03]  /*1ee0*/  UIADD3 UR8, UPT, UPT, UR8, 0xc000, URZ ;  /* 0x0000c00008087890 */ /* 0x000fc6000fffe0ff */
[----:B------:R-:W-:Y:S01]  /*1ef0*/  ISETP.LT.U32.AND P0, PT, R68, 0x80, P0 ;  /* 0x000000804400780c */ /* 0x000fe20000701070 */
[----:B------:R-:W-:Y:S02]  /*1f00*/  ULEA UR4, UR17, UR12, 0xe ;  /* 0x0000000c11047291 */ /* 0x000fe4000f8e70ff */
[----:B------:R-:W-:Y:S01]  /*1f10*/  ULOP3.LUT UR5, UR16, 0x3, URZ, 0xc0, !UPT ;  /* 0x0000000310057892 */ /* 0x000fe2000f8ec0ff */
[----:B------:R-:W-:-:S03]  /*1f20*/  UMOV UR31, UR10 ;  /* 0x0000000a001f7c82 */ /* 0x000fc60008000000 */
[----:B------:R-:W-:Y:S01]  /*1f30*/  ULEA UR28, UR5, UR4, 0xc ;  /* 0x00000004051c7291 */ /* 0x000fe2000f8e60ff */
[----:B------:R-:W-:Y:S01]  /*1f40*/  VOTEU.ANY UP0, P1 ;  /* 0x0000000000ff7886 */ /* 0x000fe20000800100 */
[----:B------:R-:W-:Y:S01]  /*1f50*/  ULEA UR30, UR5, UR13, 0x6 ;  /* 0x0000000d051e7291 */ /* 0x000fe2000f8e30ff */
[----:B------:R3:W-:Y:S03]  /*1f60*/  @!P3 SYNCS.ARRIVE.TRANS64 RZ, [UR18+0xf000], R3 ;  /* 0x00f00003ffffb9a7 */ /* 0x0007e60008000012 */
[----:B------:R-:W-:Y:S01]  /*1f70*/  VOTEU.ANY UP1, P0 ;  /* 0x0000000000ff7886 */ /* 0x000fe20000020100 */
[----:B------:R-:W-:Y:S01]  /*1f80*/  @UP0 UIADD3 UR9, UPT, UPT, UR18, 0xf000, URZ ;  /* 0x0000f00012090890 */ /* 0x000fe2000fffe0ff */
[----:B------:R-:W-:Y:S01]  /*1f90*/  VOTEU.ANY UP0, P1 ;  /* 0x0000000000ff7886 */ /* 0x000fe20000800100 */
[----:B------:R-:W-:Y:S02]  /*1fa0*/  BAR.SYNC.DEFER_BLOCKING 0x0 ;  /* 0x0000000000007b1d */ /* 0x000fe40000010000 */
[----:B------:R-:W-:Y:S01]  /*1fb0*/  @UP1 UIADD3 UR29, UPT, UPT, UR18, 0xf000, URZ ;  /* 0x0000f000121d1890 */ /* 0x000fe2000fffe0ff */
[----:B---3--:R-:W-:-:S03]  /*1fc0*/  IMAD.U32 R3, R2, -0x80000000, RZ ;  /* 0x8000000002037824 */ /* 0x008fc600078e00ff */
[----:B------:R-:W-:Y:S01]  /*1fd0*/  VOTEU.ANY UP1, P0 ;  /* 0x0000000000ff7886 */ /* 0x000fe20000020100 */
[----:B------:R3:W-:Y:S01]  /*1fe0*/  @UP0 UTMALDG.2D [UR8], [UR20] ;  /* 0x00000008140005b4 */ /* 0x0007e20008008000 */
[----:B------:R-:W-:Y:S01]  /*1ff0*/  UISETP.NE.U32.AND UP0, UPT, UR16, URZ, UPT ;  /* 0x000000ff1000728c */ /* 0x000fe2000bf05070 */
[----:B------:R5:W-:Y:S06]  /*2000*/  MEMBAR.ALL.CTA ;  /* 0x0000000000007992 */ /* 0x000bec0000008000 */
[----:B-----5:R-:W5:Y:S02]  /*2010*/  FENCE.VIEW.ASYNC.S ;  /* 0x00000000000073c6 */ /* 0x020f640000000000 */
[----:B-----5:R-:W-:Y:S06]  /*2020*/  BAR.SYNC.DEFER_BLOCKING 0x0 ;  /* 0x0000000000007b1d */ /* 0x020fec0000010000 */
[----:B------:R3:W-:Y:S02]  /*2030*/  @UP1 UTMALDG.2D [UR28], [UR22] ;  /* 0x0000001c160015b4 */ /* 0x0007e40008008000 */
[----:B------:R-:W-:Y:S06]  /*2040*/  BAR.SYNC.DEFER_BLOCKING 0x0 ;  /* 0x0000000000007b1d */ /* 0x000fec0000010000 */
[----:B------:R-:W5:Y:S02]  /*2050*/  SYNCS.PHASECHK.TRANS64.TRYWAIT P0, [UR18+0xf000], R3 ;  /* 0x00f00003ff0075a7 */ /* 0x000f640008001112 */
[----:B---3-5:R-:W-:Y:S05]  /*2060*/  @!P0 BRA `(.L_x_61) ;  /* 0x0000000800e88947 */ /* 0x028fea0003800000 */
.L_x_76:
[----:B------:R-:W-:Y:S05]  /*2070*/  BRA.U UP0, `(.L_x_62) ;  /* 0x0000000100507547 */ /* 0x000fea000b800000 */
[----:B------:R-:W-:Y:S02]  /*2080*/  USHF.R.U32.HI UR6, URZ, 0x4, UR8 ;  /* 0x00000004ff067899 */ /* 0x000fe40008011608 */
[----:B------:R-:W-:Y:S02]  /*2090*/  USHF.R.U32.HI UR8, URZ, 0x4, UR4 ;  /* 0x00000004ff087899 */ /* 0x000fe40008011604 */
[----:B------:R-:W-:Y:S02]  /*20a0*/  USGXT.U32 UR6, UR6, 0xe ;  /* 0x0000000e0606789a */ /* 0x000fe40008000000 */
[----:B------:R-:W-:Y:S02]  /*20b0*/  USGXT.U32 UR8, UR8, 0xe ;  /* 0x0000000e0808789a */ /* 0x000fe40008000000 */
[----:B------:R-:W-:Y:S02]  /*20c0*/  UIADD3 UR26, UP0, UPT, UR6, 0x2, URZ ;  /* 0x00000002061a7890 */ /* 0x000fe4000ff1e0ff */
[----:B------:R-:W-:Y:S01]  /*20d0*/  UIADD3 UR28, UP1, UPT, UR8, 0x1000080, URZ ;  /* 0x01000080081c7890 */ /* 0x000fe2000ff3e0ff */
[----:B------:R-:W-:Y:S01]  /*20e0*/  UMOV UR4, URZ ;  /* 0x000000ff00047c82 */ /* 0x000fe20008000000 */
[----:B------:R-:W-:Y:S01]  /*20f0*/  UMOV UR5, URZ ;  /* 0x000000ff00057c82 */ /* 0x000fe20008000000 */
[----:B------:R-:W-:-:S02]  /*2100*/  ULOP3.LUT UR8, UR8, 0x1000000, URZ, 0xfc, !UPT ;  /* 0x0100000008087892 */ /* 0x000fc4000f8efcff */
[----:B------:R-:W-:Y:S02]  /*2110*/  UIADD3.X UR27, UPT, UPT, UR4, -0x7fffbfe0, URZ, UP0, !UPT ;  /* 0x80004020041b7890 */ /* 0x000fe400087fe4ff */
[----:B------:R-:W-:Y:S01]  /*2120*/  UIADD3.X UR29, UPT, UPT, UR5, 0x40004040, URZ, UP1, !UPT ;  /* 0x40004040051d7890 */ /* 0x000fe20008ffe4ff */
[----:B------:R-:W-:Y:S01]  /*2130*/  UMOV UR30, 0x0 ;  /* 0x00000000001e7882 */ /* 0x000fe20000000000 */
[----:B------:R-:W-:Y:S01]  /*2140*/  UMOV UR31, 0x4410490 ;  /* 0x04410490001f7882 */ /* 0x000fe20000000000 */
[----:B------:R-:W-:Y:S01]  /*2150*/  UMOV UR7, 0x80004020 ;  /* 0x8000402000077882 */ /* 0x000fe20000000000 */
[----:B------:R-:W-:Y:S01]  /*2160*/  UMOV UR9, 0x40004040 ;  /* 0x4000404000097882 */ /* 0x000fe20000000000 */
[----:B------:R-:W-:Y:S01]  /*2170*/  UMOV UR4, 0x0 ;  /* 0x0000000000047882 */ /* 0x000fe20000000000 */
[----:B------:R-:W-:Y:S01]  /*2180*/  UMOV UR5, 0x4410490 ;  /* 0x0441049000057882 */ /* 0x000fe20000000000 */
[----:B------:R3:W-:Y:S02]  /*2190*/  UTCHMMA gdesc[UR6], gdesc[UR8], tmem[UR24], tmem[UR30], idesc[UR31], UPT ;  /* 0x00ff1e08060075ea */ /* 0x0007e4000b800018 */
[----:B------:R3:W-:Y:S01]  /*21a0*/  UTCHMMA gdesc[UR26], gdesc[UR28], tmem[UR24], tmem[UR4], idesc[UR5], UPT ;  /* 0x00ff041c1a0075ea */ /* 0x0007e2000b800018 */
[----:B------:R-:W-:-:S02]  /*21b0*/  NOP ;  /* 0x0000000000007918 */ /* 0x000fc40000000000 */
.L_x_62:
[----:B------:R-:W-:Y:S01]  /*21c0*/  ELECT P0, URZ, PT ;  /* 0x0000000000ff782f */ /* 0x000fe20003800000 */
[----:B---3--:R-:W-:-:S03]  /*21d0*/  UIADD3 UR4, UPT, UPT, UR18, 0xf020, URZ ;  /* 0x0000f02012047890 */ /* 0x008fc6000fffe0ff */
[----:B------:R-:W-:Y:S01]  /*21e0*/  ISETP.LT.U32.AND P0, PT, R68, 0x20, P0 ;  /* 0x000000204400780c */ /* 0x000fe20000701070 */
[----:B------:R-:W-:-:S12]  /*21f0*/  UMOV UR5, URZ ;  /* 0x000000ff00057c82 */ /* 0x000fd80008000000 */
[----:B------:R-:W-:Y:S01]  /*2200*/  VOTEU.ANY UP0, P0 ;  /* 0x0000000000ff7886 */ /* 0x000fe20000000100 */
[----:B------:R-:W-:-:S04]  /*2210*/  VOTEU.ANY UP1, P0 ;  /* 0x0000000000ff7886 */ /* 0x000fc80000020100 */
[----:B------:R-:W-:Y:S02]  /*2220*/  @UP0 UMOV UR4, UR4 ;  /* 0x0000000400040c82 */ /* 0x000fe40008000000 */
[----:B------:R3:W-:Y:S01]  /*2230*/  @UP1 UTCBAR [UR4], URZ ;  /* 0x000000ff040013e9 */ /* 0x0007e200080000ff */
[----:B------:R-:W-:Y:S06]  /*2240*/  BAR.SYNC.DEFER_BLOCKING 0x0 ;  /* 0x0000000000007b1d */ /* 0x000fec0000010000 */
[----:B------:R-:W5:Y:S02]  /*2250*/  SYNCS.PHASECHK.TRANS64.TRYWAIT P0, [UR18+0xf020], R3 ;  /* 0x00f02003ff0075a7 */ /* 0x000f640008001112 */
[----:B---3-5:R-:W-:Y:S05]  /*2260*/  @!P0 BRA `(.L_x_63) ;  /* 0x0000000800748947 */ /* 0x028fea0003800000 */
.L_x_77:
[----:B------:R-:W-:Y:S02]  /*2270*/  UIADD3 UR17, UPT, UPT, UR17, 0x1, URZ ;  /* 0x0000000111117890 */ /* 0x000fe4000fffe0ff */
[----:B------:R-:W-:Y:S02]  /*2280*/  UIADD3 UR10, UPT, UPT, UR10, 0x20, URZ ;  /* 0x000000200a0a7890 */ /* 0x000fe4000fffe0ff */
[----:B------:R-:W-:-:S04]  /*2290*/  UISETP.NE.U32.AND UP0, UPT, UR17, 0x3, UPT ;  /* 0x000000031100788c */ /* 0x000fc8000bf05070 */
[----:B------:R-:W-:Y:S02]  /*22a0*/  USEL UR17, UR17, URZ, UP0 ;  /* 0x000000ff11117287 */ /* 0x000fe40008000000 */
[----:B------:R-:W-:Y:S02]  /*22b0*/  USEL UR4, URZ, 0x1, UP0 ;  /* 0x00000001ff047887 */ /* 0x000fe40008000000 */
[----:B--2---:R-:W-:-:S04]  /*22c0*/  UISETP.GE.AND UP0, UPT, UR10, UR19, UPT ;  /* 0x000000130a00728c */ /* 0x004fc8000bf06270 */
[----:B------:R-:W-:-:S05]  /*22d0*/  LOP3.LUT R2, R2, UR4, RZ, 0x3c, !PT ;  /* 0x0000000402027c12 */ /* 0x000fca000f8e3cff */
[----:B------:R-:W-:Y:S05]  /*22e0*/  BRA.U !UP0, `(.L_x_64) ;  /* 0xfffffff908e07547 */ /* 0x000fea000b83ffff */
.L_x_57:
[----:B---3-5:R-:W-:Y:S06]  /*22f0*/  BAR.SYNC.DEFER_BLOCKING 0x0 ;  /* 0x0000000000007b1d */ /* 0x028fec0000010000 */
[----:B------:R-:W-:Y:S04]  /*2300*/  BSSY.RECONVERGENT B4, `(.L_x_65) ;  /* 0x0000004000047945 */ /* 0x000fe80003800200 */
[----:B------:R-:W-:Y:S05]  /*2310*/  @P3 BRA `(.L_x_66) ;  /* 0x0000000000083947 */ /* 0x000fea0003800000 */
[----:B------:R-:W2:Y:S02]  /*2320*/  SYNCS.CCTL.IV [UR12+0xf000] ;  /* 0x00f00000ff0079b1 */ /* 0x000ea4000800000c */
[----:B--2---:R-:W2:Y:S02]  /*2330*/  SYNCS.CCTL.IV [UR12+0xf020] ;  /* 0x00f02000ff0079b1 */ /* 0x004ea4000800000c */
.L_x_66:
[----:B------:R-:W-:Y:S05]  /*2340*/  BSYNC.RECONVERGENT B4 ;  /* 0x0000000000047941 */ /* 0x000fea0003800200 */
.L_x_65:
[----:B--2---:R-:W-:Y:S06]  /*2350*/  BAR.SYNC.DEFER_BLOCKING 0x0 ;  /* 0x0000000000007b1d */ /* 0x004fec0000010000 */
[----:B------:R-:W-:Y:S04]  /*2360*/  BSSY.RECONVERGENT B4, `(.L_x_67) ;  /* 0x0000004000047945 */ /* 0x000fe80003800200 */
[----:B------:R-:W-:Y:S05]  /*2370*/  @P3 BRA `(.L_x_68) ;  /* 0x0000000000083947 */ /* 0x000fea0003800000 */
[----:B------:R-:W2:Y:S02]  /*2380*/  SYNCS.CCTL.IV [UR12+0xf008] ;  /* 0x00f00800ff0079b1 */ /* 0x000ea4000800000c */
[----:B--2---:R-:W2:Y:S02]  /*2390*/  SYNCS.CCTL.IV [UR12+0xf028] ;  /* 0x00f02800ff0079b1 */ /* 0x004ea4000800000c */
.L_x_68:
[----:B------:R-:W-:Y:S05]  /*23a0*/  BSYNC.RECONVERGENT B4 ;  /* 0x0000000000047941 */ /* 0x000fea0003800200 */
.L_x_67:
[----:B--2---:R-:W-:Y:S06]  /*23b0*/  BAR.SYNC.DEFER_BLOCKING 0x0 ;  /* 0x0000000000007b1d */ /* 0x004fec0000010000 */
[----:B------:R-:W-:Y:S04]  /*23c0*/  BSSY.RECONVERGENT B4, `(.L_x_69) ;  /* 0x0000004000047945 */ /* 0x000fe80003800200 */
[----:B------:R-:W-:Y:S05]  /*23d0*/  @P3 BRA `(.L_x_70) ;  /* 0x0000000000083947 */ /* 0x000fea0003800000 */
[----:B------:R-:W2:Y:S02]  /*23e0*/  SYNCS.CCTL.IV [UR12+0xf010] ;  /* 0x00f01000ff0079b1 */ /* 0x000ea4000800000c */
[----:B--2---:R-:W2:Y:S02]  /*23f0*/  SYNCS.CCTL.IV [UR12+0xf030] ;  /* 0x00f03000ff0079b1 */ /* 0x004ea4000800000c */
.L_x_70:
[----:B------:R-:W-:Y:S05]  /*2400*/  BSYNC.RECONVERGENT B4 ;  /* 0x0000000000047941 */ /* 0x000fea0003800200 */
.L_x_69:
[----:B------:R-:W-:Y:S01]  /*2410*/  ULOP3.LUT UR5, UR16, 0x3, URZ, 0xc0, !UPT ;  /* 0x0000000310057892 */ /* 0x000fe2000f8ec0ff */
[C---:B------:R-:W-:Y:S01]  /*2420*/  IMAD.SHL.U32 R4, R0.reuse, 0x80, RZ ;  /* 0x0000008000047824 */ /* 0x040fe200078e00ff */
[----:B------:R-:W-:Y:S01]  /*2430*/  USHF.L.U32 UR16, UR16, 0x5, URZ ;  /* 0x0000000510107899 */ /* 0x000fe200080006ff */
[C---:B------:R-:W-:Y:S01]  /*2440*/  IMAD.SHL.U32 R2, R0.reuse, 0x40, RZ ;  /* 0x0000004000027824 */ /* 0x040fe200078e00ff */
[----:B------:R-:W-:Y:S01]  /*2450*/  ULEA UR4, UR5, UR24, 0x15 ;  /* 0x0000001805047291 */ /* 0x000fe2000f8ea8ff */
[C---:B------:R-:W-:Y:S01]  /*2460*/  IMAD.SHL.U32 R3, R0.reuse, 0x10, RZ ;  /* 0x0000001000037824 */ /* 0x040fe200078e00ff */
[----:B------:R-:W-:Y:S01]  /*2470*/  ULOP3.LUT UR16, UR16, 0x80, URZ, 0xc0, !UPT ;  /* 0x0000008010107892 */ /* 0x000fe2000f8ec0ff */
[----:B------:R-:W-:Y:S01]  /*2480*/  IMAD.SHL.U32 R0, R0, 0x200, RZ ;  /* 0x0000020000007824 */ /* 0x000fe200078e00ff */
[----:B------:R-:W-:Y:S02]  /*2490*/  LOP3.LUT R5, R4, 0x4780, RZ, 0xc0, !PT ;  /* 0x0000478004057812 */ /* 0x000fe400078ec0ff */
[----:B------:R-:W-:-:S02]  /*24a0*/  ELECT P0, URZ, PT ;  /* 0x0000000000ff782f */ /* 0x000fc40003800000 */
[----:B------:R-:W-:Y:S01]  /*24b0*/  LOP3.LUT R2, R2, 0x1800, RZ, 0xc0, !PT ;  /* 0x0000180002027812 */ /* 0x000fe200078ec0ff */
[----:B------:R-:W-:Y:S01]  /*24c0*/  UIADD3 UR4, UPT, UPT, UR4, UR16, URZ ;  /* 0x0000001004047290 */ /* 0x000fe2000fffe0ff */
[----:B------:R-:W-:Y:S01]  /*24d0*/  LOP3.LUT R5, R5, 0x2000, R0, 0xf8, !PT ;  /* 0x0000200005057812 */ /* 0x000fe200078ef800 */
[----:B------:R-:W-:Y:S01]  /*24e0*/  UMOV UR6, UR11 ;  /* 0x0000000b00067c82 */ /* 0x000fe20008000000 */
[----:B------:R-:W-:Y:S02]  /*24f0*/  LOP3.LUT R2, R2, 0x70, R3, 0xf8, !PT ;  /* 0x0000007002027812 */ /* 0x000fe400078ef803 */
[----:B------:R-:W-:Y:S02]  /*2500*/  ISETP.LT.U32.AND P0, PT, R68, 0x80, P0 ;  /* 0x000000804400780c */ /* 0x000fe40000701070 */
[----:B------:R-:W-:Y:S02]  /*2510*/  LOP3.LUT R2, R5, R2, RZ, 0xfc, !PT ;  /* 0x0000000205027212 */ /* 0x000fe400078efcff */
[----:B----4-:R-:W-:Y:S01]  /*2520*/  LDTM.16dp32bit_t0_t15.x64 R4, tmem[UR4] ;  /* 0x00000004000479ee */ /* 0x010fe20008b00000 */
[----:B------:R-:W3:Y:S01]  /*2530*/  LDTM.16dp32bit_t16_t31.x64 R4, tmem[UR4+0x40] ;  /* 0x00004004000479ee */ /* 0x000ee20008b20000 */
[----:B------:R-:W-:Y:S01]  /*2540*/  NOP ;  /* 0x0000000000007918 */ /* 0x000fe20000000000 */
[C---:B------:R-:W-:Y:S01]  /*2550*/  LOP3.LUT R0, R2.reuse, 0x10, RZ, 0x3c, !PT ;  /* 0x0000001002007812 */ /* 0x040fe200078e3cff */
[----:B------:R-:W-:Y:S01]  /*2560*/  ULEA UR4, UR5, UR12, 0xd ;  /* 0x0000000c05047291 */ /* 0x000fe2000f8e68ff */
[----:B------:R-:W-:Y:S01]  /*2570*/  LOP3.LUT R3, R2, 0x20, RZ, 0x3c, !PT ;  /* 0x0000002002037812 */ /* 0x000fe200078e3cff */
[----:B------:R-:W-:-:S03]  /*2580*/  ULEA UR5, UR5, UR13, 0x6 ;  /* 0x0000000d05057291 */ /* 0x000fc6000f8e30ff */
[----:B---3--:R-:W-:Y:S01]  /*2590*/  VOTEU.ANY UP1, P0 ;  /* 0x0000000000ff7886 */ /* 0x008fe20000020100 */
[----:B------:R-:W-:Y:S01]  /*25a0*/  VOTEU.ANY UP0, P0 ;  /* 0x0000000000ff7886 */ /* 0x000fe20000000100 */
[----:B------:R-:W-:Y:S02]  /*25b0*/  F2FP.BF16.F32.PACK_AB R4, R5, R4 ;  /* 0x000000040504723e */ /* 0x000fe400000010ff */
[----:B------:R-:W-:Y:S02]  /*25c0*/  F2FP.BF16.F32.PACK_AB R5, R7, R6 ;  /* 0x000000060705723e */ /* 0x000fe400000010ff */
[----:B------:R-:W-:Y:S02]  /*25d0*/  F2FP.BF16.F32.PACK_AB R12, R13, R12 ;  /* 0x0000000c0d0c723e */ /* 0x000fe400000010ff */
[----:B------:R-:W-:Y:S02]  /*25e0*/  F2FP.BF16.F32.PACK_AB R6, R9, R8 ;  /* 0x000000080906723e */ /* 0x000fe400000010ff */
[----:B------:R-:W-:-:S02]  /*25f0*/  F2FP.BF16.F32.PACK_AB R7, R11, R10 ;  /* 0x0000000a0b07723e */ /* 0x000fc400000010ff */
[----:B------:R-:W-:Y:S02]  /*2600*/  F2FP.BF16.F32.PACK_AB R13, R15, R14 ;  /* 0x0000000e0f0d723e */ /* 0x000fe400000010ff */
[----:B------:R-:W-:Y:S01]  /*2610*/  F2FP.BF16.F32.PACK_AB R20, R21, R20 ;  /* 0x000000141514723e */ /* 0x000fe200000010ff */
[----:B--2---:R2:W-:Y:S01]  /*2620*/  STS.128 [R2+UR12], R4 ;  /* 0x0000000402007988 */ /* 0x0045e20008000c0c */
[----:B------:R-:W-:Y:S02]  /*2630*/  F2FP.BF16.F32.PACK_AB R14, R17, R16 ;  /* 0x00000010110e723e */ /* 0x000fe400000010ff */
[----:B------:R-:W-:Y:S02]  /*2640*/  F2FP.BF16.F32.PACK_AB R15, R19, R18 ;  /* 0x00000012130f723e */ /* 0x000fe400000010ff */
[----:B------:R-:W-:Y:S02]  /*2650*/  F2FP.BF16.F32.PACK_AB R21, R23, R22 ;  /* 0x000000161715723e */ /* 0x000fe400000010ff */
[----:B------:R-:W-:Y:S01]  /*2660*/  F2FP.BF16.F32.PACK_AB R28, R29, R28 ;  /* 0x0000001c1d1c723e */ /* 0x000fe200000010ff */
[----:B------:R2:W-:Y:S01]  /*2670*/  STS.128 [R0+UR12], R12 ;  /* 0x0000000c00007988 */ /* 0x0005e20008000c0c */
[----:B------:R-:W-:-:S02]  /*2680*/  F2FP.BF16.F32.PACK_AB R22, R25, R24 ;  /* 0x000000181916723e */ /* 0x000fc400000010ff */
[----:B------:R-:W-:Y:S02]  /*2690*/  F2FP.BF16.F32.PACK_AB R23, R27, R26 ;  /* 0x0000001a1b17723e */ /* 0x000fe400000010ff */
[----:B------:R-:W-:Y:S02]  /*26a0*/  F2FP.BF16.F32.PACK_AB R29, R31, R30 ;  /* 0x0000001e1f1d723e */ /* 0x000fe400000010ff */
[----:B------:R-:W-:Y:S01]  /*26b0*/  F2FP.BF16.F32.PACK_AB R36, R37, R36 ;  /* 0x000000242524723e */ /* 0x000fe200000010ff */
[----:B------:R2:W-:Y:S01]  /*26c0*/  STS.128 [R3+UR12], R20 ;  /* 0x0000001403007988 */ /* 0x0005e20008000c0c */
[----:B------:R-:W-:Y:S02]  /*26d0*/  F2FP.BF16.F32.PACK_AB R30, R33, R32 ;  /* 0x00000020211e723e */ /* 0x000fe400000010ff */
[----:B------:R-:W-:Y:S02]  /*26e0*/  F2FP.BF16.F32.PACK_AB R31, R35, R34 ;  /* 0x00000022231f723e */ /* 0x000fe400000010ff */
[----:B------:R-:W-:-:S02]  /*26f0*/  F2FP.BF16.F32.PACK_AB R37, R39, R38 ;  /* 0x000000262725723e */ /* 0x000fc400000010ff */
[----:B------:R-:W-:Y:S02]  /*2700*/  F2FP.BF16.F32.PACK_AB R44, R45, R44 ;  /* 0x0000002c2d2c723e */ /* 0x000fe400000010ff */
[----:B------:R-:W-:Y:S02]  /*2710*/  LOP3.LUT R8, R2, 0x30, RZ, 0x3c, !PT ;  /* 0x0000003002087812 */ /* 0x000fe400078e3cff */
[----:B------:R-:W-:Y:S02]  /*2720*/  F2FP.BF16.F32.PACK_AB R38, R41, R40 ;  /* 0x000000282926723e */ /* 0x000fe400000010ff */
[----:B------:R-:W-:Y:S01]  /*2730*/  F2FP.BF16.F32.PACK_AB R39, R43, R42 ;  /* 0x0000002a2b27723e */ /* 0x000fe200000010ff */
[----:B------:R2:W-:Y:S01]  /*2740*/  STS.128 [R8+UR12], R28 ;  /* 0x0000001c08007988 */ /* 0x0005e20008000c0c */
[----:B------:R-:W-:Y:S02]  /*2750*/  F2FP.BF16.F32.PACK_AB R45, R47, R46 ;  /* 0x0000002e2f2d723e */ /* 0x000fe400000010ff */
[----:B------:R-:W-:-:S02]  /*2760*/  F2FP.BF16.F32.PACK_AB R52, R53, R52 ;  /* 0x000000343534723e */ /* 0x000fc400000010ff */
[C---:B------:R-:W-:Y:S02]  /*2770*/  LOP3.LUT R9, R2.reuse, 0x40, RZ, 0x3c, !PT ;  /* 0x0000004002097812 */ /* 0x040fe400078e3cff */
[----:B------:R-:W-:Y:S02]  /*2780*/  F2FP.BF16.F32.PACK_AB R46, R49, R48 ;  /* 0x00000030312e723e */ /* 0x000fe400000010ff */
[----:B------:R-:W-:Y:S01]  /*2790*/  F2FP.BF16.F32.PACK_AB R47, R51, R50 ;  /* 0x00000032332f723e */ /* 0x000fe200000010ff */
[----:B------:R2:W-:Y:S01]  /*27a0*/  STS.128 [R9+UR12], R36 ;  /* 0x0000002409007988 */ /* 0x0005e20008000c0c */
[----:B------:R-:W-:Y:S02]  /*27b0*/  F2FP.BF16.F32.PACK_AB R53, R55, R54 ;  /* 0x000000363735723e */ /* 0x000fe400000010ff */
[----:B------:R-:W-:Y:S02]  /*27c0*/  F2FP.BF16.F32.PACK_AB R60, R61, R60 ;  /* 0x0000003c3d3c723e */ /* 0x000fe400000010ff */
[----:B------:R-:W-:-:S02]  /*27d0*/  LOP3.LUT R10, R2, 0x50, RZ, 0x3c, !PT ;  /* 0x00000050020a7812 */ /* 0x000fc400078e3cff */
[----:B------:R-:W-:Y:S02]  /*27e0*/  F2FP.BF16.F32.PACK_AB R54, R57, R56 ;  /* 0x000000383936723e */ /* 0x000fe400000010ff */
[----:B------:R-:W-:Y:S01]  /*27f0*/  F2FP.BF16.F32.PACK_AB R55, R59, R58 ;  /* 0x0000003a3b37723e */ /* 0x000fe200000010ff */
[----:B------:R2:W-:Y:S01]  /*2800*/  STS.128 [R10+UR12], R44 ;  /* 0x0000002c0a007988 */ /* 0x0005e20008000c0c */
[----:B------:R-:W-:Y:S02]  /*2810*/  F2FP.BF16.F32.PACK_AB R61, R63, R62 ;  /* 0x0000003e3f3d723e */ /* 0x000fe400000010ff */
[C---:B------:R-:W-:Y:S02]  /*2820*/  LOP3.LUT R11, R2.reuse, 0x60, RZ, 0x3c, !PT ;  /* 0x00000060020b7812 */ /* 0x040fe400078e3cff */
[----:B------:R-:W-:Y:S02]  /*2830*/  F2FP.BF16.F32.PACK_AB R62, R65, R64 ;  /* 0x00000040413e723e */ /* 0x000fe400000010ff */
[----:B------:R-:W-:Y:S01]  /*2840*/  F2FP.BF16.F32.PACK_AB R63, R67, R66 ;  /* 0x00000042433f723e */ /* 0x000fe200000010ff */
[----:B------:R2:W-:Y:S01]  /*2850*/  STS.128 [R11+UR12], R52 ;  /* 0x000000340b007988 */ /* 0x0005e20008000c0c */
[----:B------:R-:W-:-:S05]  /*2860*/  LOP3.LUT R16, R2, 0x70, RZ, 0x3c, !PT ;  /* 0x0000007002107812 */ /* 0x000fca00078e3cff */
[----:B------:R2:W-:Y:S01]  /*2870*/  STS.128 [R16+UR12], R60 ;  /* 0x0000003c10007988 */ /* 0x0005e20008000c0c */
[----:B------:R3:W-:Y:S06]  /*2880*/  MEMBAR.ALL.CTA ;  /* 0x0000000000007992 */ /* 0x0007ec0000008000 */
[----:B---3--:R-:W3:Y:S02]  /*2890*/  FENCE.VIEW.ASYNC.S ;  /* 0x00000000000073c6 */ /* 0x008ee40000000000 */
[----:B---3--:R-:W-:Y:S06]  /*28a0*/  BAR.SYNC.DEFER_BLOCKING 0x0 ;  /* 0x0000000000007b1d */ /* 0x008fec0000010000 */
[----:B------:R2:W-:Y:S01]  /*28b0*/  @UP1 UTMASTG.2D [UR4], [UR14] ;  /* 0x000000040e0013b5 */ /* 0x0005e20008008000 */
[----:B------:R0:W-:Y:S01]  /*28c0*/  UTMACMDFLUSH ;  /* 0x00000000000079b7 */ /* 0x0001e20000000000 */
[----:B------:R-:W-:-:S04]  /*28d0*/  DEPBAR.LE SB0, 0x0 ;  /* 0x000080000000791a */ /* 0x000fc80000000000 */
[----:B------:R-:W-:Y:S08]  /*28e0*/  BAR.SYNC.DEFER_BLOCKING 0x0 ;  /* 0x0000000000007b1d */ /* 0x000ff00000010000 */
[----:B------:R-:W-:Y:S06]  /*28f0*/  BAR.SYNC.DEFER_BLOCKING 0x0 ;  /* 0x0000000000007b1d */ /* 0x000fec0000010000 */
[----:B--2---:R-:W-:Y:S05]  /*2900*/  @P2 BRA `(.L_x_71) ;  /* 0x0000000000a02947 */ /* 0x004fea0003800000 */
[----:B------:R-:W2:Y:S01]  /*2910*/  S2UR UR5, SR_CgaCtaId ;  /* 0x00000000000579c3 */ /* 0x000ea20000008800 */
[----:B------:R-:W-:Y:S01]  /*2920*/  NOP ;  /* 0x0000000000007918 */ /* 0x000fe20000000000 */
[----:B------:R-:W-:Y:S01]  /*2930*/  UMOV UR4, 0x50 ;  /* 0x0000005000047882 */ /* 0x000fe20000000000 */
[----:B------:R-:W-:Y:S02]  /*2940*/  IMAD.U32 R0, RZ, RZ, UR24 ;  /* 0x00000018ff007e24 */ /* 0x000fe4000f8e00ff */
[----:B------:R-:W-:Y:S02]  /*2950*/  IMAD.MOV.U32 R3, RZ, RZ, 0xff ;  /* 0x000000ffff037424 */ /* 0x000fe400078e00ff */
[----:B------:R-:W-:Y:S01]  /*2960*/  IMAD.MOV.U32 R7, RZ, RZ, 0x1 ;  /* 0x00000001ff077424 */ /* 0x000fe200078e00ff */
[----:B------:R-:W-:-:S04]  /*2970*/  LOP3.LUT R0, R0, 0xffff, RZ, 0xc0, !PT ;  /* 0x0000ffff00007812 */ /* 0x000fc800078ec0ff */
[----:B------:R-:W-:-:S05]  /*2980*/  SHF.R.U32.HI R0, RZ, 0x5, R0 ;  /* 0x00000005ff007819 */ /* 0x000fca0000011600 */
[----:B------:R-:W-:Y:S01]  /*2990*/  VIADD R2, R0, 0x10 ;  /* 0x0000001000027836 */ /* 0x000fe20000000000 */
[----:B------:R-:W-:Y:S01]  /*29a0*/  SHF.L.U32 R0, R3, R0, RZ ;  /* 0x0000000003007219 */ /* 0x000fe200000006ff */
[----:B--2---:R-:W-:-:S03]  /*29b0*/  ULEA UR6, UR5, UR4, 0x18 ;  /* 0x0000000405067291 */ /* 0x004fc6000f8ec0ff */
[----:B------:R-:W-:-:S04]  /*29c0*/  SHF.L.U32 R3, R7, R2, RZ ;  /* 0x0000000207037219 */ /* 0x000fc800000006ff */
[----:B------:R-:W-:Y:S02]  /*29d0*/  LOP3.LUT R0, R3, R0, RZ, 0xfc, !PT ;  /* 0x0000000003007212 */ /* 0x000fe400078efcff */
[----:B------:R-:W2:Y:S02]  /*29e0*/  LDS R5, [UR6] ;  /* 0x00000006ff057984 */ /* 0x000ea40008000800 */
[C---:B------:R-:W-:Y:S02]  /*29f0*/  LOP3.LUT R2, R0.reuse, 0xffff, RZ, 0xc0, !PT ;  /* 0x0000ffff00027812 */ /* 0x040fe400078ec0ff */
[----:B--2---:R-:W-:-:S04]  /*2a00*/  LOP3.LUT R3, R0, 0xffff, R5, 0x80, !PT ;  /* 0x0000ffff00037812 */ /* 0x004fc800078e8005 */
[----:B------:R-:W-:-:S13]  /*2a10*/  ISETP.NE.AND P0, PT, R3, R2, PT ;  /* 0x000000020300720c */ /* 0x000fda0003f05270 */
[----:B------:R-:W-:Y:S05]  /*2a20*/  @P0 BRA `(.L_x_72) ;  /* 0x0000000000500947 */ /* 0x000fea0003800000 */
[----:B------:R-:W-:Y:S02]  /*2a30*/  SHF.R.U32.HI R5, RZ, 0x10, R5 ;  /* 0x00000010ff057819 */ /* 0x000fe40000011605 */
[----:B------:R-:W-:-:S04]  /*2a40*/  SHF.R.U32.HI R2, RZ, 0x10, R0 ;  /* 0x00000010ff027819 */ /* 0x000fc80000011600 */
[----:B------:R-:W-:-:S04]  /*2a50*/  LOP3.LUT R5, R5, R2, RZ, 0xc0, !PT ;  /* 0x0000000205057212 */ /* 0x000fc800078ec0ff */
[----:B------:R-:W-:-:S13]  /*2a60*/  ISETP.NE.AND P0, PT, R5, R2, PT ;  /* 0x000000020500720c */ /* 0x000fda0003f05270 */
[----:B------:R-:W-:Y:S05]  /*2a70*/  @P0 BRA `(.L_x_73) ;  /* 0x0000000000300947 */ /* 0x000fea0003800000 */
[----:B------:R-:W-:Y:S01]  /*2a80*/  R2UR UR4, R0 ;  /* 0x00000000000472ca */ /* 0x000fe200000e0000 */
[----:B------:R-:W-:Y:S01]  /*2a90*/  VOTEU.ANY UR5, UPT, PT ;  /* 0x0000000000057886 */ /* 0x000fe200038e0100 */
[----:B------:R-:W2:Y:S01]  /*2aa0*/  S2R R0, SR_LANEID ;  /* 0x0000000000007919 */ /* 0x000ea20000000000 */
[----:B------:R-:W-:-:S10]  /*2ab0*/  UFLO.U32 UR5, UR5 ;  /* 0x00000005000572bd */ /* 0x000fd400080e0000 */
[----:B------:R-:W-:-:S06]  /*2ac0*/  ULOP3.LUT UR4, URZ, UR4, URZ, 0x33, !UPT ;  /* 0x00000004ff047292 */ /* 0x000fcc000f8e33ff */
[----:B------:R-:W-:-:S04]  /*2ad0*/  IMAD.U32 R2, RZ, RZ, UR4 ;  /* 0x00000004ff027e24 */ /* 0x000fc8000f8e00ff */
[----:B------:R-:W3:Y:S02]  /*2ae0*/  REDUX UR7, R2 ;  /* 0x00000000020773c4 */ /* 0x000ee40000000000 */
[----:B------:R4:W-:Y:S01]  /*2af0*/  UTCATOMSWS.AND URZ, UR4 ;  /* 0x0000000400ff79e3 */ /* 0x0009e20008000000 */
[----:B--2---:R-:W-:Y:S01]  /*2b00*/  ISETP.EQ.U32.AND P0, PT, R0, UR5, PT ;  /* 0x0000000500007c0c */ /* 0x004fe2000bf02070 */
[----:B---3--:R-:W-:-:S12]  /*2b10*/  IMAD.U32 R0, RZ, RZ, UR7 ;  /* 0x00000007ff007e24 */ /* 0x008fd8000f8e00ff */
[----:B------:R4:W-:Y:S01]  /*2b20*/  @P0 ATOMS.AND RZ, [UR6], R0 ;  /* 0x00000000ffff098c */ /* 0x0009e2000a800006 */
[----:B------:R-:W-:Y:S05]  /*2b30*/  BRA `(.L_x_71) ;  /* 0x0000000000147947 */ /* 0x000fea0003800000 */
.L_x_73:
[----:B------:R-:W-:-:S07]  /*2b40*/  MOV R2, 0x2b60 ;  /* 0x00002b6000027802 */ /* 0x000fce0000000f00 */
[----:B-1----:R-:W-:Y:S05]  /*2b50*/  CALL.REL.NOINC `($__internal_0_$__cuda_sm10x_tcgen05_guardrail_trap_col_being_dealloced_not_returned_by_alloc) ;  /* 0x0000000000447944 */ /* 0x002fea0003c00000 */
[----:B------:R-:W-:Y:S05]  /*2b60*/  BRA `(.L_x_71) ;  /* 0x0000000000087947 */ /* 0x000fea0003800000 */
.L_x_72:
[----:B------:R-:W-:-:S07]  /*2b70*/  MOV R2, 0x2b90 ;  /* 0x00002b9000027802 */ /* 0x000fce0000000f00 */
[----:B-1----:R-:W-:Y:S05]  /*2b80*/  CALL.REL.NOINC `($__internal_2_$__cuda_sm10x_tcgen05_guardrail_trap_unallocated_columns_being_dealloced) ;  /* 0x0000000000507944 */ /* 0x002fea0003c00000 */
.L_x_71:
[----:B------:R-:W-:Y:S01]  /*2b90*/  NOP ;  /* 0x0000000000007918 */ /* 0x000fe20000000000 */
[----:B----4-:R-:W-:Y:S05]  /*2ba0*/  EXIT ;  /* 0x000000000000794d */ /* 0x010fea0003800000 */
.L_x_58:
[----:B------:R-:W2:Y:S02]  /*2bb0*/  SYNCS.PHASECHK.TRANS64.TRYWAIT P0, [UR12+0xf000], RZ ;  /* 0x00f000ffff0075a7 */ /* 0x000ea4000800110c */
[----:B--2---:R-:W-:Y:S05]  /*2bc0*/  @!P0 BRA `(.L_x_58) ;  /* 0xfffffffc00f88947 */ /* 0x004fea000383ffff */
[----:B------:R-:W-:Y:S05]  /*2bd0*/  BRA `(.L_x_74) ;  /* 0xfffffff000047947 */ /* 0x000fea000383ffff */
.L_x_60:
[----:B------:R-:W2:Y:S02]  /*2be0*/  SYNCS.PHASECHK.TRANS64.TRYWAIT P1, [UR12+0xf020], RZ ;  /* 0x00f020ffff0075a7 */ /* 0x000ea4000802110c */
[----:B--2---:R-:W-:Y:S05]  /*2bf0*/  @!P1 BRA `(.L_x_60) ;  /* 0xfffffffc00f89947 */ /* 0x004fea000383ffff */
[----:B------:R-:W-:Y:S05]  /*2c00*/  BRA `(.L_x_75) ;  /* 0xfffffff000847947 */ /* 0x000fea000383ffff */
.L_x_61:
[----:B------:R-:W3:Y:S02]  /*2c10*/  SYNCS.PHASECHK.TRANS64.TRYWAIT P0, [UR18+0xf000], R3 ;  /* 0x00f00003ff0075a7 */ /* 0x000ee40008001112 */
[----:B---3--:R-:W-:Y:S05]  /*2c20*/  @!P0 BRA `(.L_x_61) ;  /* 0xfffffffc00f88947 */ /* 0x008fea000383ffff */
[----:B------:R-:W-:Y:S05]  /*2c30*/  BRA `(.L_x_76) ;  /* 0xfffffff4000c7947 */ /* 0x000fea000383ffff */
.L_x_63:
[----:B------:R-:W3:Y:S02]  /*2c40*/  SYNCS.PHASECHK.TRANS64.TRYWAIT P0, [UR18+0xf020], R3 ;  /* 0x00f02003ff0075a7 */ /* 0x000ee40008001112 */
[----:B---3--:R-:W-:Y:S05]  /*2c50*/  @!P0 BRA `(.L_x_63) ;  /* 0xfffffffc00f88947 */ /* 0x008fea000383ffff */
[----:B------:R-:W-:Y:S05]  /*2c60*/  BRA `(.L_x_77) ;  /* 0xfffffff400807947 */ /* 0x000fea000383ffff */
        .weak           $__internal_0_$__cuda_sm10x_tcgen05_guardrail_trap_col_being_dealloced_not_returned_by_alloc
        .type           $__internal_0_$__cuda_sm10x_tcgen05_guardrail_trap_col_being_dealloced_not_returned_by_alloc,@function
        .size           $__internal_0_$__cuda_sm10x_tcgen05_guardrail_trap_col_being_dealloced_not_returned_by_alloc,($__internal_1_$__cuda_sm10x_tcgen05_guardrail_trap_phase_invalid_during_alloc - $__internal_0_$__cuda_sm10x_tcgen05_guardrail_trap_col_being_dealloced_not_returned_by_alloc)
$__internal_0_$__cuda_sm10x_tcgen05_guardrail_trap_col_being_dealloced_not_returned_by_alloc:
[----:B------:R-:W-:Y:S05]  /*2c70*/  BPT.TRAP 0x1 ;  /* 0x000000040000795c */ /* 0x000fea0000300000 */
[----:B------:R-:W-:-:S04]  /*2c80*/  IMAD.MOV.U32 R3, RZ, RZ, 0x0 ;  /* 0x00000000ff037424 */ /* 0x000fc800078e00ff */
[----:B------:R-:W-:Y:S05]  /*2c90*/  RET.REL.NODEC R2 `(gluon_tcgen05) ;  /* 0xffffffd002d87950 */ /* 0x000fea0003c3ffff */
        .weak           $__internal_1_$__cuda_sm10x_tcgen05_guardrail_trap_phase_invalid_during_alloc
        .type           $__internal_1_$__cuda_sm10x_tcgen05_guardrail_trap_phase_invalid_during_alloc,@function
        .size           $__internal_1_$__cuda_sm10x_tcgen05_guardrail_trap_phase_invalid_during_alloc,($__internal_2_$__cuda_sm10x_tcgen05_guardrail_trap_unallocated_columns_being_dealloced - $__internal_1_$__cuda_sm10x_tcgen05_guardrail_trap_phase_invalid_during_alloc)
$__internal_1_$__cuda_sm10x_tcgen05_guardrail_trap_phase_invalid_during_alloc:
[----:B------:R-:W-:Y:S05]  /*2ca0*/  BPT.TRAP 0x1 ;  /* 0x000000040000795c */ /* 0x000fea0000300000 */
[----:B------:R-:W-:-:S04]  /*2cb0*/  IMAD.MOV.U32 R3, RZ, RZ, 0x0 ;  /* 0x00000000ff037424 */ /* 0x000fc800078e00ff */
[----:B------:R-:W-:Y:S05]  /*2cc0*/  RET.REL.NODEC R2 `(gluon_tcgen05) ;  /* 0xffffffd002cc7950 */ /* 0x000fea0003c3ffff */
        .weak           $__internal_2_$__cuda_sm10x_tcgen05_guardrail_trap_unallocated_columns_being_dealloced
        .type           $__internal_2_$__cuda_sm10x_tcgen05_guardrail_trap_unallocated_columns_being_dealloced,@function
        .size           $__internal_2_$__cuda_sm10x_tcgen05_guardrail_trap_unallocated_columns_being_dealloced,(.L_x_81 - $__internal_2_$__cuda_sm10x_tcgen05_guardrail_trap_unallocated_columns_being_dealloced)
$__internal_2_$__cuda_sm10x_tcgen05_guardrail_trap_unallocated_columns_being_dealloced:
[----:B------:R-:W-:Y:S05]  /*2cd0*/  BPT.TRAP 0x1 ;  /* 0x000000040000795c */ /* 0x000fea0000300000 */
[----:B------:R-:W-:-:S04]  /*2ce0*/  IMAD.MOV.U32 R3, RZ, RZ, 0x0 ;  /* 0x00000000ff037424 */ /* 0x000fc800078e00ff */
[----:B------:R-:W-:Y:S05]  /*2cf0*/  RET.REL.NODEC R2 `(gluon_tcgen05) ;  /* 0xffffffd002c07950 */ /* 0x000fea0003c3ffff */
.L_x_78:
[----:B------:R-:W-:-:S00]  /*2d00*/  BRA `(.L_x_78) ;  /* 0xfffffffc00fc7947 */ /* 0x000fc0000383ffff */
[----:B------:R-:W-:-:S00]  /*2d10*/  NOP ;  /* 0x0000000000007918 */ /* 0x000fc00000000000 */
        /* <DEDUP_REMOVED lines=14> */
.L_x_81:


//--------------------- .nv.shared.gluon_tcgen05  --------------------------
	.section	.nv.shared.gluon_tcgen05,"aw",@nobits
	.sectionflags	@""
	.align	16
	.zero		1024


//--------------------- .nv.shared.reserved.0     --------------------------
	.section	.nv.shared.reserved.0,"aw",@nobits
	.align	8
	.weak		__nv_reservedSMEM_offset_0_alias
	.size		__nv_reservedSMEM_offset_0_alias, 0, 64
	.other		__nv_reservedSMEM_offset_0_alias,@"STO_CUDA_RESERVED_SHARED STV_DEFAULT"
__nv_reservedSMEM_offset_0_alias:
	.zero		0
.nv.shared.reserved.0:
	.zero		64
	.weak		__nv_reservedSMEM_allocation_phase
	.type		__nv_reservedSMEM_allocation_phase,@object
	.size		__nv_reservedSMEM_allocation_phase,(.L_0 - __nv_reservedSMEM_allocation_phase)
__nv_reservedSMEM_allocation_phase:
	.zero		1
.L_0:
	.zero		7
	.weak		__nv_reservedSMEM_devtool_atexit_pc
	.type		__nv_reservedSMEM_devtool_atexit_pc,@object
	.size		__nv_reservedSMEM_devtool_atexit_pc,(__nv_reservedSMEM_allocation_mask - __nv_reservedSMEM_devtool_atexit_pc)
__nv_reservedSMEM_devtool_atexit_pc:
	.zero		8
	.weak		__nv_reservedSMEM_allocation_mask
	.type		__nv_reservedSMEM_allocation_mask,@object
	.size		__nv_reservedSMEM_allocation_mask,(.L_2 - __nv_reservedSMEM_allocation_mask)
__nv_reservedSMEM_allocation_mask:
	.zero		4
.L_2:


//--------------------- .nv.constant0.gluon_tcgen05 --------------------------
	.section	.nv.constant0.gluon_tcgen05,"a",@progbits
	.sectionflags	@""
	.align	4
.nv.constant0.gluon_tcgen05:
	.zero		976


//--------------------- SYMBOLS --------------------------

	.type		.nv.reservedSmem.offset0,@object
	.size		.nv.reservedSmem.offset0,0x4
	.type		.nv.reservedSmem.cap,@object
	.size		.nv.reservedSmem.cap,0x4
